# CuTe-DSL kernel — source=cudnn_frontend_dsl family=gemm_amax
# config = {"ab_dtype": "Float4E2M1FN", "sf_vec": 16, "mma_mn": [128, 128], "cluster_mn": [2, 1]}


// ===== COMPILED SASS (sm_100a) =====

	.target	sm_100a

	.elftype	@"ET_EXEC"


//--------------------- .note.nv.tkinfo           --------------------------
	.section	.note.nv.tkinfo,"",@"SHT_NOTE"
	.sectionflags	@"SHF_NOTE_NV_TKINFO"
	.tkinfo
        /*0018*/ 	.word	0x00000081
        /*0030*/ 	.string	""
        /*0030*/ 	.string	"ptxas"
        /*0030*/ 	.string	"Cuda compilation tools, release 12.9, V12.9.83"
        /*0030*/ 	.string	"Build system must define TOOLS_VERSION_EXTENDED"
        /*0030*/ 	.string	"-O 3 -arch sm_100a "



//--------------------- .note.nv.cuver            --------------------------
	.section	.note.nv.cuver,"",@"SHT_NOTE"
	.sectionflags	@"SHF_NOTE_NV_CUVER"
        /*0018*/ 	.short	0x0001
        /*001a*/ 	.short	0x0064
        /*001c*/ 	.short	0x0001
        /*001e*/ 	.short	0x0000
        /*0020*/ 	.short	0x0001
        /*0022*/ 	.short	0x0000


//--------------------- .nv.info                  --------------------------
	.section	.nv.info,"",@"SHT_CUDA_INFO"
	.align	4


	//----- nvinfo : EIATTR_REGCOUNT
	.align		4
        /*0000*/ 	.byte	0x04, 0x2f
        /*0002*/ 	.short	(.L_4 - .L_3)
	.align		4
.L_3:
        /*0004*/ 	.word	index@(kernel_cutlass_kernel_cudnngemm_amaxdense_blockscaled_gemm_persistent_amaxSm100BlockScaledPersistentDenseGemmKernel_object_at__TiledMMA_ThrLayoutVMNK11110000_PermutationMNK____MMAAtom_Thr_0)
        /*0008*/ 	.word	0x00000047


	//----- nvinfo : EIATTR_FRAME_SIZE
	.align		4
.L_4:
        /*000c*/ 	.byte	0x04, 0x11
        /*000e*/ 	.short	(.L_6 - .L_5)
	.align		4
.L_5:
        /*0010*/ 	.word	index@($__internal_2_$__cuda_sm10x_tcgen05_guardrail_trap_unallocated_columns_being_dealloced)
        /*0014*/ 	.word	0x00000000


	//----- nvinfo : EIATTR_FRAME_SIZE
	.align		4
.L_6:
        /*0018*/ 	.byte	0x04, 0x11
        /*001a*/ 	.short	(.L_8 - .L_7)
	.align		4
.L_7:
        /*001c*/ 	.word	index@($__internal_1_$__cuda_sm10x_tcgen05_guardrail_trap_phase_invalid_during_alloc)
        /*0020*/ 	.word	0x00000000


	//----- nvinfo : EIATTR_FRAME_SIZE
	.align		4
.L_8:
        /*0024*/ 	.byte	0x04, 0x11
        /*0026*/ 	.short	(.L_10 - .L_9)
	.align		4
.L_9:
        /*0028*/ 	.word	index@($__internal_0_$__cuda_sm10x_tcgen05_guardrail_trap_col_being_dealloced_not_returned_by_alloc)
        /*002c*/ 	.word	0x00000000


	//----- nvinfo : EIATTR_FRAME_SIZE
	.align		4
.L_10:
        /*0030*/ 	.byte	0x04, 0x11
        /*0032*/ 	.short	(.L_12 - .L_11)
	.align		4
.L_11:
        /*0034*/ 	.word	index@(kernel_cutlass_kernel_cudnngemm_amaxdense_blockscaled_gemm_persistent_amaxSm100BlockScaledPersistentDenseGemmKernel_object_at__TiledMMA_ThrLayoutVMNK11110000_PermutationMNK____MMAAtom_Thr_0)
        /*0038*/ 	.word	0x00000000


	//----- nvinfo : EIATTR_MIN_STACK_SIZE
	.align		4
.L_12:
        /*003c*/ 	.byte	0x04, 0x12
        /*003e*/ 	.short	(.L_14 - .L_13)
	.align		4
.L_13:
        /*0040*/ 	.word	index@(kernel_cutlass_kernel_cudnngemm_amaxdense_blockscaled_gemm_persistent_amaxSm100BlockScaledPersistentDenseGemmKernel_object_at__TiledMMA_ThrLayoutVMNK11110000_PermutationMNK____MMAAtom_Thr_0)
        /*0044*/ 	.word	0x00000000
.L_14:


//--------------------- .nv.info.kernel_cutlass_kernel_cudnngemm_amaxdense_blockscaled_gemm_persistent_amaxSm100BlockScaledPersistentDenseGemmKernel_object_at__TiledMMA_ThrLayoutVMNK11110000_PermutationMNK____MMAAtom_Thr_0 --------------------------
	.section	.nv.info.kernel_cutlass_kernel_cudnngemm_amaxdense_blockscaled_gemm_persistent_amaxSm100BlockScaledPersistentDenseGemmKernel_object_at__TiledMMA_ThrLayoutVMNK11110000_PermutationMNK____MMAAtom_Thr_0,"",@"SHT_CUDA_INFO"
	.sectionflags	@""
	.align	4


	//----- nvinfo : EIATTR_CUDA_API_VERSION
	.align		4
        /*0000*/ 	.byte	0x04, 0x37
        /*0002*/ 	.short	(.L_16 - .L_15)
.L_15:
        /*0004*/ 	.word	0x00000081


	//----- nvinfo : EIATTR_KPARAM_INFO
	.align		4
.L_16:
        /*0008*/ 	.byte	0x04, 0x17
        /*000a*/ 	.short	(.L_18 - .L_17)
.L_17:
        /*000c*/ 	.word	0x00000000
        /*0010*/ 	.short	0x000a
        /*0012*/ 	.short	0x02e0
        /*0014*/ 	.byte	0x00, 0xf0, 0x31, 0x00


	//----- nvinfo : EIATTR_KPARAM_INFO
	.align		4
.L_18:
        /*0018*/ 	.byte	0x04, 0x17
        /*001a*/ 	.short	(.L_20 - .L_19)
.L_19:
        /*001c*/ 	.word	0x00000000
        /*0020*/ 	.short	0x0009
        /*0022*/ 	.short	0x02d4
        /*0024*/ 	.byte	0x00, 0xf0, 0x31, 0x00


	//----- nvinfo : EIATTR_KPARAM_INFO
	.align		4
.L_20:
        /*0028*/ 	.byte	0x04, 0x17
        /*002a*/ 	.short	(.L_22 - .L_21)
.L_21:
        /*002c*/ 	.word	0x00000000
        /*0030*/ 	.short	0x0008
        /*0032*/ 	.short	0x02c8
        /*0034*/ 	.byte	0x00, 0xf0, 0x31, 0x00


	//----- nvinfo : EIATTR_KPARAM_INFO
	.align		4
.L_22:
        /*0038*/ 	.byte	0x04, 0x17
        /*003a*/ 	.short	(.L_24 - .L_23)
.L_23:
        /*003c*/ 	.word	0x00000000
        /*0040*/ 	.short	0x0007
        /*0042*/ 	.short	0x02c0
        /*0044*/ 	.byte	0x00, 0xf0, 0x21, 0x00


	//----- nvinfo : EIATTR_KPARAM_INFO
	.align		4
.L_24:
        /*0048*/ 	.byte	0x04, 0x17
        /*004a*/ 	.short	(.L_26 - .L_25)
.L_25:
        /*004c*/ 	.word	0x00000000
        /*0050*/ 	.short	0x0006
        /*0052*/ 	.short	0x0240
        /*0054*/ 	.byte	0x00, 0xf0, 0x01, 0x02


	//----- nvinfo : EIATTR_KPARAM_INFO
	.align		4
.L_26:
        /*0058*/ 	.byte	0x04, 0x17
        /*005a*/ 	.short	(.L_28 - .L_27)
.L_27:
        /*005c*/ 	.word	0x00000000
        /*0060*/ 	.short	0x0005
        /*0062*/ 	.short	0x01c0
        /*0064*/ 	.byte	0x00, 0xf0, 0x01, 0x02


	//----- nvinfo : EIATTR_KPARAM_INFO
	.align		4
.L_28:
        /*0068*/ 	.byte	0x04, 0x17
        /*006a*/ 	.short	(.L_30 - .L_29)
.L_29:
        /*006c*/ 	.word	0x00000000
        /*0070*/ 	.short	0x0004
        /*0072*/ 	.short	0x0140
        /*0074*/ 	.byte	0x00, 0xf0, 0x01, 0x02


	//----- nvinfo : EIATTR_KPARAM_INFO
	.align		4
.L_30:
        /*0078*/ 	.byte	0x04, 0x17
        /*007a*/ 	.short	(.L_32 - .L_31)
.L_31:
        /*007c*/ 	.word	0x00000000
        /*0080*/ 	.short	0x0003
        /*0082*/ 	.short	0x00c0
        /*0084*/ 	.byte	0x00, 0xf0, 0x01, 0x02


	//----- nvinfo : EIATTR_KPARAM_INFO
	.align		4
.L_32:
        /*0088*/ 	.byte	0x04, 0x17
        /*008a*/ 	.short	(.L_34 - .L_33)
.L_33:
        /*008c*/ 	.word	0x00000000
        /*0090*/ 	.short	0x0002
        /*0092*/ 	.short	0x0040
        /*0094*/ 	.byte	0x00, 0xf0, 0x01, 0x02


	//----- nvinfo : EIATTR_KPARAM_INFO
	.align		4
.L_34:
        /*0098*/ 	.byte	0x04, 0x17
        /*009a*/ 	.short	(.L_36 - .L_35)
.L_35:
        /*009c*/ 	.word	0x00000000
        /*00a0*/ 	.short	0x0001
        /*00a2*/ 	.short	0x000c
        /*00a4*/ 	.byte	0x00, 0xf0, 0x31, 0x00


	//----- nvinfo : EIATTR_KPARAM_INFO
	.align		4
.L_36:
        /*00a8*/ 	.byte	0x04, 0x17
        /*00aa*/ 	.short	(.L_38 - .L_37)
.L_37:
        /*00ac*/ 	.word	0x00000000
        /*00b0*/ 	.short	0x0000
        /*00b2*/ 	.short	0x0000
        /*00b4*/ 	.byte	0x00, 0xf0, 0x31, 0x00


	//----- nvinfo : EIATTR_AT_ENTRY_FRAGMENTS
	.align		4
.L_38:
        /*00b8*/ 	.byte	0x04, 0x4f
        /*00ba*/ 	.short	(.L_40 - .L_39)


	//   ....[0]....
.L_39:
        /*00bc*/ 	.word	0x00000004


	//----- nvinfo : EIATTR_RESERVED_SMEM_USED
	.align		4
.L_40:
        /*00c0*/ 	.byte	0x01, 0x41
	.zero		2


	//----- nvinfo : EIATTR_SPARSE_MMA_MASK
	.align		4
        /*00c4*/ 	.byte	0x03, 0x50
        /*00c6*/ 	.short	0x0000


	//----- nvinfo : EIATTR_TCGEN05_1CTA_USED
	.align		4
        /*00c8*/ 	.byte	0x01, 0x51
	.zero		2


	//----- nvinfo : EIATTR_MAXREG_COUNT
	.align		4
        /*00cc*/ 	.byte	0x03, 0x1b
        /*00ce*/ 	.short	0x00ff


	//----- nvinfo : EIATTR_NUM_BARRIERS
	.align		4
        /*00d0*/ 	.byte	0x02, 0x4c
        /*00d2*/ 	.byte	0x04
	.zero		1


	//----- nvinfo : EIATTR_INT_WARP_WIDE_INSTR_OFFSETS
	.align		4
        /*00d4*/ 	.byte	0x04, 0x31
        /*00d6*/ 	.short	(.L_42 - .L_41)


	//   ....[0]....
.L_41:
        /*00d8*/ 	.word	0x00003ea0


	//   ....[1]....
        /*00dc*/ 	.word	0x00003ee0


	//----- nvinfo : EIATTR_COOP_GROUP_MASK_REGIDS
	.align		4
.L_42:
        /*00e0*/ 	.byte	0x04, 0x29
        /*00e2*/ 	.short	(.L_44 - .L_43)


	//   ....[0]....
.L_43:
        /*00e4*/ 	.word	0xffffffff


	//   ....[1]....
        /*00e8*/ 	.word	0xffffffff


	//   ....[2]....
        /*00ec*/ 	.word	0xffffffff


	//   ....[3]....
        /*00f0*/ 	.word	0xffffffff


	//   ....[4]....
        /*00f4*/ 	.word	0xffffffff


	//   ....[5]....
        /*00f8*/ 	.word	0xffffffff


	//   ....[6]....
        /*00fc*/ 	.word	0xffffffff


	//   ....[7]....
        /*0100*/ 	.word	0xffffffff


	//----- nvinfo : EIATTR_COOP_GROUP_INSTR_OFFSETS
	.align		4
.L_44:
        /*0104*/ 	.byte	0x04, 0x28
        /*0106*/ 	.short	(.L_46 - .L_45)


	//   ....[0]....
.L_45:
        /*0108*/ 	.word	0x000003e0


	//   ....[1]....
        /*010c*/ 	.word	0x00000590


	//   ....[2]....
        /*0110*/ 	.word	0x00000630


	//   ....[3]....
        /*0114*/ 	.word	0x00001dd0


	//   ....[4]....
        /*0118*/ 	.word	0x00002090


	//   ....[5]....
        /*011c*/ 	.word	0x00003a00


	//   ....[6]....
        /*0120*/ 	.word	0x00003dc0


	//   ....[7]....
        /*0124*/ 	.word	0x00003f90


	//----- nvinfo : EIATTR_VRC_CTA_INIT_COUNT
	.align		4
.L_46:
        /*0128*/ 	.byte	0x02, 0x4a
        /*012a*/ 	.byte	0x80
	.zero		1


	//----- nvinfo : EIATTR_MBARRIER_INSTR_OFFSETS
	.align		4
        /*012c*/ 	.byte	0x04, 0x39
        /*012e*/ 	.short	(.L_48 - .L_47)


	//   ....[0]....
.L_47:
        /*0130*/ 	.word	0x000002f0
        /*0134*/ 	.word	0x000000ff
        /*0138*/ 	.word	0x00000000
        /*013c*/ 	.short	0x0100
        /*013e*/ 	.byte	0x04
	.zero		1


	//   ....[1]....
        /*0140*/ 	.word	0x00000300
        /*0144*/ 	.word	0x000000ff
        /*0148*/ 	.word	0x00000008
        /*014c*/ 	.short	0x0100
        /*014e*/ 	.byte	0x04
	.zero		1


	//   ....[2]....
        /*0150*/ 	.word	0x00000310
        /*0154*/ 	.word	0x000000ff
        /*0158*/ 	.word	0x00000010
        /*015c*/ 	.short	0x0100
        /*015e*/ 	.byte	0x04
	.zero		1


	//   ....[3]....
        /*0160*/ 	.word	0x00000320
        /*0164*/ 	.word	0x000000ff
        /*0168*/ 	.word	0x00000018
        /*016c*/ 	.short	0x0100
        /*016e*/ 	.byte	0x04
	.zero		1


	//   ....[4]....
        /*0170*/ 	.word	0x00000330
        /*0174*/ 	.word	0x000000ff
        /*0178*/ 	.word	0x00000020
        /*017c*/ 	.short	0x0100
        /*017e*/ 	.byte	0x04
	.zero		1


	//   ....[5]....
        /*0180*/ 	.word	0x00000340
        /*0184*/ 	.word	0x000000ff
        /*0188*/ 	.word	0x00000028
        /*018c*/ 	.short	0x0100
        /*018e*/ 	.byte	0x04
	.zero		1


	//   ....[6]....
        /*0190*/ 	.word	0x00000350
        /*0194*/ 	.word	0x000000ff
        /*0198*/ 	.word	0x00000030
        /*019c*/ 	.short	0x0100
        /*019e*/ 	.byte	0x04
	.zero		1


	//   ....[7]....
        /*01a0*/ 	.word	0x00000360
        /*01a4*/ 	.word	0x000000ff
        /*01a8*/ 	.word	0x00000038
        /*01ac*/ 	.short	0x0100
        /*01ae*/ 	.byte	0x04
	.zero		1


	//   ....[8]....
        /*01b0*/ 	.word	0x00000370
        /*01b4*/ 	.word	0x000000ff
        /*01b8*/ 	.word	0x00000040
        /*01bc*/ 	.short	0x0100
        /*01be*/ 	.byte	0x04
	.zero		1


	//   ....[9]....
        /*01c0*/ 	.word	0x00000380
        /*01c4*/ 	.word	0x000000ff
        /*01c8*/ 	.word	0x00000048
        /*01cc*/ 	.short	0x0100
        /*01ce*/ 	.byte	0x04
	.zero		1


	//   ....[10]....
        /*01d0*/ 	.word	0x00000500
        /*01d4*/ 	.word	0x000000ff
        /*01d8*/ 	.word	0x00000050
        /*01dc*/ 	.short	0x0100
        /*01de*/ 	.byte	0x04
	.zero		1


	//   ....[11]....
        /*01e0*/ 	.word	0x00000510
        /*01e4*/ 	.word	0x000000ff
        /*01e8*/ 	.word	0x00000058
        /*01ec*/ 	.short	0x0100
        /*01ee*/ 	.byte	0x04
	.zero		1


	//   ....[12]....
        /*01f0*/ 	.word	0x00000520
        /*01f4*/ 	.word	0x000000ff
        /*01f8*/ 	.word	0x00000060
        /*01fc*/ 	.short	0x0100
        /*01fe*/ 	.byte	0x04
	.zero		1


	//   ....[13]....
        /*0200*/ 	.word	0x00000530
        /*0204*/ 	.word	0x000000ff
        /*0208*/ 	.word	0x00000068
        /*020c*/ 	.short	0x0100
        /*020e*/ 	.byte	0x04
	.zero		1


	//   ....[14]....
        /*0210*/ 	.word	0x00000a60
        /*0214*/ 	.word	0x000000ff
        /*0218*/ 	.word	0x00000028
        /*021c*/ 	.short	0x010a
        /*021e*/ 	.byte	0x08
	.zero		1


	//   ....[15]....
        /*0220*/ 	.word	0x00000c90
        /*0224*/ 	.word	0x000000ff
        /*0228*/ 	.word	0x00000028
        /*022c*/ 	.short	0x010a
        /*022e*/ 	.byte	0x19
	.zero		1


	//   ....[16]....
        /*0230*/ 	.word	0x00000de0
        /*0234*/ 	.word	0x000000ff
        /*0238*/ 	.word	0x00000028
        /*023c*/ 	.short	0x010a
        /*023e*/ 	.byte	0x0e
	.zero		1


	//   ....[17]....
        /*0240*/ 	.word	0x00001150
        /*0244*/ 	.word	0x000000ff
        /*0248*/ 	.word	0x00000028
        /*024c*/ 	.short	0x010a
        /*024e*/ 	.byte	0x04
	.zero		1


	//   ....[18]....
        /*0250*/ 	.word	0x00001730
        /*0254*/ 	.word	0x000000ff
        /*0258*/ 	.word	0x00000000
        /*025c*/ 	.short	0x010a
        /*025e*/ 	.byte	0x06
	.zero		1


	//   ....[19]....
        /*0260*/ 	.word	0x00001750
        /*0264*/ 	.word	0x000000ff
        /*0268*/ 	.word	0x00000060
        /*026c*/ 	.short	0x010a
        /*026e*/ 	.byte	0x44
	.zero		1


	//   ....[20]....
        /*0270*/ 	.word	0x00001a20
        /*0274*/ 	.word	0x000000ff
        /*0278*/ 	.word	0x00000000
        /*027c*/ 	.short	0x010a
        /*027e*/ 	.byte	0x22
	.zero		1


	//   ....[21]....
        /*0280*/ 	.word	0x00001ba0
        /*0284*/ 	.word	0x000000ff
        /*0288*/ 	.word	0x00000000
        /*028c*/ 	.short	0x010a
        /*028e*/ 	.byte	0x22
	.zero		1


	//   ....[22]....
        /*0290*/ 	.word	0x00001d60
        /*0294*/ 	.word	0x00000002
        /*0298*/ 	.word	0x00000060
        /*029c*/ 	.short	0x010a
        /*029e*/ 	.byte	0xff
	.zero		1


	//   ....[23]....
        /*02a0*/ 	.word	0x00002710
        /*02a4*/ 	.word	0x00000002
        /*02a8*/ 	.word	0x00000050
        /*02ac*/ 	.short	0x010a
        /*02ae*/ 	.byte	0xff
	.zero		1


	//   ....[24]....
        /*02b0*/ 	.word	0x00003c40
        /*02b4*/ 	.word	0x00000002
        /*02b8*/ 	.word	0x00000060
        /*02bc*/ 	.short	0x0101
        /*02be*/ 	.byte	0xff
	.zero		1


	//   ....[25]....
        /*02c0*/ 	.word	0x00003ff0
        /*02c4*/ 	.word	0x00000002
        /*02c8*/ 	.word	0x00000028
        /*02cc*/ 	.short	0x010a
        /*02ce*/ 	.byte	0xff
	.zero		1


	//   ....[26]....
        /*02d0*/ 	.word	0x00004070
        /*02d4*/ 	.word	0x00000002
        /*02d8*/ 	.word	0x00000028
        /*02dc*/ 	.short	0x010a
        /*02de*/ 	.byte	0xff
	.zero		1


	//   ....[27]....
        /*02e0*/ 	.word	0x000040f0
        /*02e4*/ 	.word	0x00000002
        /*02e8*/ 	.word	0x00000060
        /*02ec*/ 	.short	0x010a
        /*02ee*/ 	.byte	0xff
	.zero		1


	//   ....[28]....
        /*02f0*/ 	.word	0x00004170
        /*02f4*/ 	.word	0x00000002
        /*02f8*/ 	.word	0x00000000
        /*02fc*/ 	.short	0x010a
        /*02fe*/ 	.byte	0xff
	.zero		1


	//   ....[29]....
        /*0300*/ 	.word	0x000041d0
        /*0304*/ 	.word	0x00000002
        /*0308*/ 	.word	0x00000060
        /*030c*/ 	.short	0x010a
        /*030e*/ 	.byte	0xff
	.zero		1


	//   ....[30]....
        /*0310*/ 	.word	0x00004230
        /*0314*/ 	.word	0x00000002
        /*0318*/ 	.word	0x00000050
        /*031c*/ 	.short	0x010a
        /*031e*/ 	.byte	0xff
	.zero		1


	//----- nvinfo : EIATTR_NUM_MBARRIERS
	.align		4
.L_48:
        /*0320*/ 	.byte	0x03, 0x38
        /*0322*/ 	.short	0x000e


	//----- nvinfo : EIATTR_EXIT_INSTR_OFFSETS
	.align		4
        /*0324*/ 	.byte	0x04, 0x1c
        /*0326*/ 	.short	(.L_50 - .L_49)


	//   ....[0]....
.L_49:
        /*0328*/ 	.word	0x00001d90


	//   ....[1]....
        /*032c*/ 	.word	0x00003fb0


	//----- nvinfo : EIATTR_REQNTID
	.align		4
.L_50:
        /*0330*/ 	.byte	0x04, 0x10
        /*0332*/ 	.short	(.L_52 - .L_51)
.L_51:
        /*0334*/ 	.word	0x000000c0
        /*0338*/ 	.word	0x00000001
        /*033c*/ 	.word	0x00000001


	//----- nvinfo : EIATTR_CRS_STACK_SIZE
	.align		4
.L_52:
        /*0340*/ 	.byte	0x04, 0x1e
        /*0342*/ 	.short	(.L_54 - .L_53)
.L_53:
        /*0344*/ 	.word	0x00000000


	//----- nvinfo : EIATTR_CBANK_PARAM_SIZE
	.align		4
.L_54:
        /*0348*/ 	.byte	0x03, 0x19
        /*034a*/ 	.short	0x02ec


	//----- nvinfo : EIATTR_PARAM_CBANK
	.align		4
        /*034c*/ 	.byte	0x04, 0x0a
        /*034e*/ 	.short	(.L_56 - .L_55)
	.align		4
.L_55:
        /*0350*/ 	.word	index@(.nv.constant0.kernel_cutlass_kernel_cudnngemm_amaxdense_blockscaled_gemm_persistent_amaxSm100BlockScaledPersistentDenseGemmKernel_object_at__TiledMMA_ThrLayoutVMNK11110000_PermutationMNK____MMAAtom_Thr_0)
        /*0354*/ 	.short	0x0380
        /*0356*/ 	.short	0x02ec


	//----- nvinfo : EIATTR_SW_WAR
	.align		4
.L_56:
        /*0358*/ 	.byte	0x04, 0x36
        /*035a*/ 	.short	(.L_58 - .L_57)
.L_57:
        /*035c*/ 	.word	0x00000008
.L_58:


//--------------------- .nv.compat                --------------------------
	.section	.nv.compat,"",@"SHT_CUDA_COMPAT_INFO"
	.align	4
        /*0000*/ 	.byte	0x02, 0x02, 0x02, 0x00, 0x02, 0x05, 0x05, 0x00, 0x02, 0x03, 0x01, 0x00, 0x02, 0x06, 0x01, 0x00


//--------------------- .nv.callgraph             --------------------------
	.section	.nv.callgraph,"",@"SHT_CUDA_CALLGRAPH"
	.align	4
	.sectionentsize	8
	.align		4
        /*0000*/ 	.word	0x00000000
	.align		4
        /*0004*/ 	.word	0xffffffff
	.align		4
        /*0008*/ 	.word	0x00000000
	.align		4
        /*000c*/ 	.word	0xfffffffe
	.align		4
        /*0010*/ 	.word	0x00000000
	.align		4
        /*0014*/ 	.word	0xfffffffd
	.align		4
        /*0018*/ 	.word	0x00000000
	.align		4
        /*001c*/ 	.word	0xfffffffc


//--------------------- .text.kernel_cutlass_kernel_cudnngemm_amaxdense_blockscaled_gemm_persistent_amaxSm100BlockScaledPersistentDenseGemmKernel_object_at__TiledMMA_ThrLayoutVMNK11110000_PermutationMNK____MMAAtom_Thr_0 --------------------------
	.section	.text.kernel_cutlass_kernel_cudnngemm_amaxdense_blockscaled_gemm_persistent_amaxSm100BlockScaledPersistentDenseGemmKernel_object_at__TiledMMA_ThrLayoutVMNK11110000_PermutationMNK____MMAAtom_Thr_0,"ax",@progbits
	.align	128
        .global         kernel_cutlass_kernel_cudnngemm_amaxdense_blockscaled_gemm_persistent_amaxSm100BlockScaledPersistentDenseGemmKernel_object_at__TiledMMA_ThrLayoutVMNK11110000_PermutationMNK____MMAAtom_Thr_0
        .type           kernel_cutlass_kernel_cudnngemm_amaxdense_blockscaled_gemm_persistent_amaxSm100BlockScaledPersistentDenseGemmKernel_object_at__TiledMMA_ThrLayoutVMNK11110000_PermutationMNK____MMAAtom_Thr_0,@function
        .size           kernel_cutlass_kernel_cudnngemm_amaxdense_blockscaled_gemm_persistent_amaxSm100BlockScaledPersistentDenseGemmKernel_object_at__TiledMMA_ThrLayoutVMNK11110000_PermutationMNK____MMAAtom_Thr_0,(.L_x_64 - kernel_cutlass_kernel_cudnngemm_amaxdense_blockscaled_gemm_persistent_amaxSm100BlockScaledPersistentDenseGemmKernel_object_at__TiledMMA_ThrLayoutVMNK11110000_PermutationMNK____MMAAtom_Thr_0)
        .other          kernel_cutlass_kernel_cudnngemm_amaxdense_blockscaled_gemm_persistent_amaxSm100BlockScaledPersistentDenseGemmKernel_object_at__TiledMMA_ThrLayoutVMNK11110000_PermutationMNK____MMAAtom_Thr_0,@"STO_CUDA_ENTRY STV_DEFAULT"
kernel_cutlass_kernel_cudnngemm_amaxdense_blockscaled_gemm_persistent_amaxSm100BlockScaledPersistentDenseGemmKernel_object_at__TiledMMA_ThrLayoutVMNK11110000_PermutationMNK____MMAAtom_Thr_0:
.text.kernel_cutlass_kernel_cudnngemm_amaxdense_blockscaled_gemm_persistent_amaxSm100BlockScaledPersistentDenseGemmKernel_object_at__TiledMMA_ThrLayoutVMNK11110000_PermutationMNK____MMAAtom_Thr_0:
[----:B------:R-:W1:Y:S01]  /*0000*/  LDC R1, c[0x0][0x37c] ;  /* 0x0000df00ff017b82 */ /* 0x000e620000000800 */
[----:B------:R-:W2:Y:S07]  /*0010*/  S2R R0, SR_TID.X ;  /* 0x0000000000007919 */ /* 0x000eae0000002100 */
[----:B------:R-:W3:Y:S01]  /*0020*/  S2UR UR45, SR_CgaCtaId ;  /* 0x00000000002d79c3 */ /* 0x000ee20000008800 */
[----:B------:R-:W4:Y:S01]  /*0030*/  LDCU.U8 UR5, c[0x0][0x382] ;  /* 0x00007040ff0577ac */ /* 0x000f220008000000 */
[----:B------:R-:W5:Y:S01]  /*0040*/  LDCU.U8 UR6, c[0x0][0x381] ;  /* 0x00007020ff0677ac */ /* 0x000f620008000000 */
[----:B------:R-:W2:Y:S01]  /*0050*/  LDCU UR7, c[0x0][0x36c] ;  /* 0x00006d80ff0777ac */ /* 0x000ea20008000800 */
[----:B----4-:R-:W-:-:S02]  /*0060*/  ULOP3.LUT UR5, UR5, 0x1, URZ, 0xc0, !UPT ;  /* 0x0000000105057892 */ /* 0x010fc4000f8ec0ff */
[----:B-----5:R-:W-:Y:S02]  /*0070*/  ULOP3.LUT UR6, UR6, 0x1, URZ, 0xc0, !UPT ;  /* 0x0000000106067892 */ /* 0x020fe4000f8ec0ff */
[----:B---3--:R-:W-:Y:S02]  /*0080*/  ULEA.HI UR4, UR45, UR45, URZ, 0x1 ;  /* 0x0000002d2d047291 */ /* 0x008fe4000f8f08ff */
[----:B--2---:R-:W-:Y:S02]  /*0090*/  UISETP.EQ.U32.AND UP4, UPT, UR7, 0x1, UPT ;  /* 0x000000010700788c */ /* 0x004fe4000bf82070 */
[----:B------:R-:W-:Y:S01]  /*00a0*/  ULOP3.LUT UR4, UR4, 0xfffffffe, URZ, 0xc0, !UPT ;  /* 0xfffffffe04047892 */ /* 0x000fe2000f8ec0ff */
[----:B------:R-:W-:Y:S01]  /*00b0*/  SHF.R.U32.HI R7, RZ, 0x5, R0 ;  /* 0x00000005ff077819 */ /* 0x000fe20000011600 */
[----:B------:R-:W-:Y:S02]  /*00c0*/  UISETP.NE.U32.AND UP6, UPT, UR5, 0x1, UPT ;  /* 0x000000010500788c */ /* 0x000fe4000bfc5070 */
[----:B------:R-:W-:Y:S01]  /*00d0*/  UIADD3 UR47, UPT, UPT, -UR4, UR45, URZ ;  /* 0x0000002d042f7290 */ /* 0x000fe2000fffe1ff */
[C---:B------:R-:W-:Y:S01]  /*00e0*/  ISETP.NE.AND P1, PT, R7.reuse, 0x5, PT ;  /* 0x000000050700780c */ /* 0x040fe20003f25270 */
[----:B------:R-:W-:Y:S01]  /*00f0*/  UISETP.NE.U32.AND UP5, UPT, UR6, 0x1, UPT ;  /* 0x000000010600788c */ /* 0x000fe2000bfa5070 */
[----:B------:R-:W-:-:S11]  /*0100*/  ISETP.NE.AND P0, PT, R7, RZ, PT ;  /* 0x000000ff0700720c */ /* 0x000fd60003f05270 */
[----:B-1----:R-:W-:Y:S05]  /*0110*/  @P1 BRA `(.L_x_0) ;  /* 0x0000000000441947 */ /* 0x002fea0003800000 */
[----:B------:R-:W1:Y:S02]  /*0120*/  LDCU.64 UR4, c[0x0][0x348] ;  /* 0x00006900ff0477ac */ /* 0x000e640008000a00 */
[----:B-1----:R-:W-:Y:S02]  /*0130*/  UIADD3 UR12, UP0, UPT, UR4, 0x40, URZ ;  /* 0x00000040040c7890 */ /* 0x002fe4000ff1e0ff */
[----:B------:R-:W-:Y:S02]  /*0140*/  UIADD3 UR10, UP3, UPT, UR4, 0xc0, URZ ;  /* 0x000000c0040a7890 */ /* 0x000fe4000ff7e0ff */
[----:B------:R-:W-:Y:S02]  /*0150*/  UIADD3 UR8, UP2, UPT, UR4, 0x140, URZ ;  /* 0x0000014004087890 */ /* 0x000fe4000ff5e0ff */
[----:B------:R-:W-:Y:S02]  /*0160*/  UIADD3 UR6, UP1, UPT, UR4, 0x1c0, URZ ;  /* 0x000001c004067890 */ /* 0x000fe4000ff3e0ff */
[----:B------:R-:W-:-:S02]  /*0170*/  UIADD3.X UR13, UPT, UPT, URZ, UR5, URZ, UP0, !UPT ;  /* 0x00000005ff0d7290 */ /* 0x000fc400087fe4ff */
[----:B------:R-:W-:Y:S02]  /*0180*/  UIADD3 UR4, UP0, UPT, UR4, 0x240, URZ ;  /* 0x0000024004047890 */ /* 0x000fe4000ff1e0ff */
[----:B------:R-:W-:Y:S02]  /*0190*/  UIADD3.X UR11, UPT, UPT, URZ, UR5, URZ, UP3, !UPT ;  /* 0x00000005ff0b7290 */ /* 0x000fe40009ffe4ff */
[----:B------:R-:W-:Y:S02]  /*01a0*/  UIADD3.X UR9, UPT, UPT, URZ, UR5, URZ, UP2, !UPT ;  /* 0x00000005ff097290 */ /* 0x000fe400097fe4ff */
[----:B------:R-:W-:Y:S01]  /*01b0*/  UIADD3.X UR7, UPT, UPT, URZ, UR5, URZ, UP1, !UPT ;  /* 0x00000005ff077290 */ /* 0x000fe20008ffe4ff */
[----:B------:R1:W-:Y:S01]  /*01c0*/  UTMACCTL.PF [UR12] ;  /* 0x000000000c0079b9 */ /* 0x0003e20008040000 */
[----:B------:R-:W-:-:S03]  /*01d0*/  UIADD3.X UR5, UPT, UPT, URZ, UR5, URZ, UP0, !UPT ;  /* 0x00000005ff057290 */ /* 0x000fc600087fe4ff */
[----:B------:R1:W-:Y:S02]  /*01e0*/  UTMACCTL.PF [UR10] ;  /* 0x000000000a0079b9 */ /* 0x0003e40008040000 */
[----:B------:R1:W-:Y:S02]  /*01f0*/  UTMACCTL.PF [UR8] ;  /* 0x00000000080079b9 */ /* 0x0003e40008040000 */
[----:B------:R1:W-:Y:S02]  /*0200*/  UTMACCTL.PF [UR6] ;  /* 0x00000000060079b9 */ /* 0x0003e40008040000 */
[----:B------:R1:W-:Y:S02]  /*0210*/  UTMACCTL.PF [UR4] ;  /* 0x00000000040079b9 */ /* 0x0003e40008040000 */
[----:B-1----:R-:W-:Y:S01]  /*0220*/  NOP ;  /* 0x0000000000007918 */ /* 0x002fe20000000000 */
.L_x_0:
[----:B------:R-:W-:Y:S05]  /*0230*/  @P0 BRA `(.L_x_1) ;  /* 0x0000000000580947 */ /* 0x000fea0003800000 */
[----:B------:R-:W-:Y:S01]  /*0240*/  UMOV UR4, 0x400 ;  /* 0x0000040000047882 */ /* 0x000fe20000000000 */
[----:B------:R-:W-:Y:S01]  /*0250*/  UMOV UR8, 0x1 ;  /* 0x0000000100087882 */ /* 0x000fe20000000000 */
[----:B------:R-:W-:Y:S02]  /*0260*/  ULEA UR4, UR45, UR4, 0x18 ;  /* 0x000000042d047291 */ /* 0x000fe4000f8ec0ff */
[----:B------:R-:W-:-:S04]  /*0270*/  UIADD3 UR8, UPT, UPT, -UR8, 0x100000, URZ ;  /* 0x0010000008087890 */ /* 0x000fc8000fffe1ff */
[----:B------:R-:W-:Y:S02]  /*0280*/  USHF.L.U32 UR9, UR8, 0xb, URZ ;  /* 0x0000000b08097899 */ /* 0x000fe400080006ff */
[----:B------:R-:W-:Y:S01]  /*0290*/  USHF.L.U32 UR8, UR8, 0x1, URZ ;  /* 0x0000000108087899 */ /* 0x000fe200080006ff */
[----:B------:R-:W-:Y:S02]  /*02a0*/  UMOV UR6, 0x2 ;  /* 0x0000000200067882 */ /* 0x000fe40000000000 */
[----:B------:R-:W-:-:S04]  /*02b0*/  UIADD3 UR6, UPT, UPT, -UR6, 0x100000, URZ ;  /* 0x0010000006067890 */ /* 0x000fc8000fffe1ff */
[----:B------:R-:W-:Y:S02]  /*02c0*/  USHF.L.U32 UR7, UR6, 0xb, URZ ;  /* 0x0000000b06077899 */ /* 0x000fe400080006ff */
[----:B------:R-:W-:Y:S01]  /*02d0*/  USHF.L.U32 UR6, UR6, 0x1, URZ ;  /* 0x0000000106067899 */ /* 0x000fe200080006ff */
[----:B------:R-:W1:Y:S02]  /*02e0*/  FENCE.VIEW.ASYNC.S ;  /* 0x00000000000073c6 */ /* 0x000e640000000000 */
[----:B-1----:R1:W2:Y:S01]  /*02f0*/  SYNCS.EXCH.64 URZ, [UR4], UR8 ;  /* 0x0000000804ff75b2 */ /* 0x0022a20008000100 */
[----:B------:R1:W3:Y:S01]  /*0300*/  SYNCS.EXCH.64 URZ, [UR4+0x8], UR8 ;  /* 0x0000080804ff75b2 */ /* 0x0002e20008000100 */
[----:B------:R1:W4:Y:S01]  /*0310*/  SYNCS.EXCH.64 URZ, [UR4+0x10], UR8 ;  /* 0x0000100804ff75b2 */ /* 0x0003220008000100 */
[----:B------:R1:W5:Y:S01]  /*0320*/  SYNCS.EXCH.64 URZ, [UR4+0x18], UR8 ;  /* 0x0000180804ff75b2 */ /* 0x0003620008000100 */
[----:B------:R1:W1:Y:S05]  /*0330*/  SYNCS.EXCH.64 URZ, [UR4+0x20], UR8 ;  /* 0x0000200804ff75b2 */ /* 0x00026a0008000100 */
[----:B------:R1:W1:Y:S01]  /*0340*/  SYNCS.EXCH.64 URZ, [UR4+0x28], UR6 ;  /* 0x0000280604ff75b2 */ /* 0x0002620008000100 */
[----:B------:R1:W1:Y:S01]  /*0350*/  SYNCS.EXCH.64 URZ, [UR4+0x30], UR6 ;  /* 0x0000300604ff75b2 */ /* 0x0002620008000100 */
[----:B------:R1:W1:Y:S01]  /*0360*/  SYNCS.EXCH.64 URZ, [UR4+0x38], UR6 ;  /* 0x0000380604ff75b2 */ /* 0x0002620008000100 */
[----:B------:R1:W1:Y:S01]  /*0370*/  SYNCS.EXCH.64 URZ, [UR4+0x40], UR6 ;  /* 0x0000400604ff75b2 */ /* 0x0002620008000100 */
[----:B------:R1:W1:Y:S01]  /*0380*/  SYNCS.EXCH.64 URZ, [UR4+0x48], UR6 ;  /* 0x0000480604ff75b2 */ /* 0x0002620008000100 */
[----:B------:R-:W-:Y:S01]  /*0390*/  NOP ;  /* 0x0000000000007918 */ /* 0x000fe20000000000 */
.L_x_1:
[----:B------:R-:W-:Y:S01]  /*03a0*/  NOP ;  /* 0x0000000000007918 */ /* 0x000fe20000000000 */
[----:B------:R-:W-:Y:S05]  /*03b0*/  BRA.U !UP4, `(.L_x_2) ;  /* 0x000000010c087547 */ /* 0x000fea000b800000 */
[----:B-12345:R-:W-:Y:S01]  /*03c0*/  UCGABAR_ARV ;  /* 0x00000000000079c7 */ /* 0x03efe20008000000 */
[----:B------:R-:W-:Y:S05]  /*03d0*/  BRA `(.L_x_3) ;  /* 0x0000000000047947 */ /* 0x000fea0003800000 */
.L_x_2:
[----:B-12345:R-:W-:Y:S01]  /*03e0*/  NOP ;  /* 0x0000000000007918 */ /* 0x03efe20000000000 */
.L_x_3:
[----:B------:R-:W-:Y:S05]  /*03f0*/  BRA.U !UP4, `(.L_x_4) ;  /* 0x000000010c0c7547 */ /* 0x000fea000b800000 */
[----:B------:R-:W-:Y:S01]  /*0400*/  UCGABAR_WAIT ;  /* 0x0000000000007dc7 */ /* 0x000fe20008000000 */
[----:B------:R-:W-:Y:S01]  /*0410*/  CCTL.IVALL ;  /* 0x00000000ff00798f */ /* 0x000fe20002000000 */
[----:B------:R-:W-:Y:S05]  /*0420*/  BRA `(.L_x_5) ;  /* 0x0000000000047947 */ /* 0x000fea0003800000 */
.L_x_4:
[----:B------:R-:W-:Y:S06]  /*0430*/  BAR.SYNC.DEFER_BLOCKING 0x0 ;  /* 0x0000000000007b1d */ /* 0x000fec0000010000 */
.L_x_5:
[----:B------:R-:W-:Y:S05]  /*0440*/  @P0 BRA `(.L_x_6) ;  /* 0x0000000000400947 */ /* 0x000fea0003800000 */
[----:B------:R-:W-:Y:S01]  /*0450*/  UMOV UR4, 0x400 ;  /* 0x0000040000047882 */ /* 0x000fe20000000000 */
[----:B------:R-:W-:Y:S01]  /*0460*/  UMOV UR6, 0x1 ;  /* 0x0000000100067882 */ /* 0x000fe20000000000 */
[----:B------:R-:W-:Y:S01]  /*0470*/  UMOV UR8, 0x4 ;  /* 0x0000000400087882 */ /* 0x000fe20000000000 */
[----:B------:R-:W-:Y:S02]  /*0480*/  ULEA UR4, UR45, UR4, 0x18 ;  /* 0x000000042d047291 */ /* 0x000fe4000f8ec0ff */
[----:B------:R-:W-:-:S04]  /*0490*/  UIADD3 UR6, UPT, UPT, -UR6, 0x100000, URZ ;  /* 0x0010000006067890 */ /* 0x000fc8000fffe1ff */
[----:B------:R-:W-:Y:S02]  /*04a0*/  USHF.L.U32 UR7, UR6, 0xb, URZ ;  /* 0x0000000b06077899 */ /* 0x000fe400080006ff */
[----:B------:R-:W-:Y:S02]  /*04b0*/  USHF.L.U32 UR6, UR6, 0x1, URZ ;  /* 0x0000000106067899 */ /* 0x000fe400080006ff */
[----:B------:R-:W-:-:S04]  /*04c0*/  UIADD3 UR8, UPT, UPT, -UR8, 0x100000, URZ ;  /* 0x0010000008087890 */ /* 0x000fc8000fffe1ff */
[----:B------:R-:W-:Y:S02]  /*04d0*/  USHF.L.U32 UR9, UR8, 0xb, URZ ;  /* 0x0000000b08097899 */ /* 0x000fe400080006ff */
[----:B------:R-:W-:Y:S01]  /*04e0*/  USHF.L.U32 UR8, UR8, 0x1, URZ ;  /* 0x0000000108087899 */ /* 0x000fe200080006ff */
[----:B------:R-:W1:Y:S03]  /*04f0*/  FENCE.VIEW.ASYNC.S ;  /* 0x00000000000073c6 */ /* 0x000e660000000000 */
[----:B-1----:R1:W2:Y:S01]  /*0500*/  SYNCS.EXCH.64 URZ, [UR4+0x50], UR6 ;  /* 0x0000500604ff75b2 */ /* 0x0022a20008000100 */
[----:B------:R1:W3:Y:S07]  /*0510*/  SYNCS.EXCH.64 URZ, [UR4+0x58], UR6 ;  /* 0x0000580604ff75b2 */ /* 0x0002ee0008000100 */
[----:B------:R1:W4:Y:S01]  /*0520*/  SYNCS.EXCH.64 URZ, [UR4+0x60], UR8 ;  /* 0x0000600804ff75b2 */ /* 0x0003220008000100 */
[----:B------:R1:W5:Y:S01]  /*0530*/  SYNCS.EXCH.64 URZ, [UR4+0x68], UR8 ;  /* 0x0000680804ff75b2 */ /* 0x0003620008000100 */
[----:B------:R-:W-:Y:S01]  /*0540*/  NOP ;  /* 0x0000000000007918 */ /* 0x000fe20000000000 */
.L_x_6:
[----:B------:R-:W-:Y:S01]  /*0550*/  NOP ;  /* 0x0000000000007918 */ /* 0x000fe20000000000 */
[----:B------:R-:W-:Y:S05]  /*0560*/  BRA.U !UP4, `(.L_x_7) ;  /* 0x000000010c087547 */ /* 0x000fea000b800000 */
[----:B--2345:R-:W-:Y:S01]  /*0570*/  UCGABAR_ARV ;  /* 0x00000000000079c7 */ /* 0x03cfe20008000000 */
[----:B------:R-:W-:Y:S05]  /*0580*/  BRA `(.L_x_8) ;  /* 0x0000000000047947 */ /* 0x000fea0003800000 */
.L_x_7:
[----:B--2345:R-:W-:Y:S01]  /*0590*/  NOP ;  /* 0x0000000000007918 */ /* 0x03cfe20000000000 */
.L_x_8:
[----:B------:R-:W-:Y:S05]  /*05a0*/  BRA.U !UP4, `(.L_x_9) ;  /* 0x000000010c0c7547 */ /* 0x000fea000b800000 */
[----:B------:R-:W-:Y:S01]  /*05b0*/  UCGABAR_WAIT ;  /* 0x0000000000007dc7 */ /* 0x000fe20008000000 */
[----:B------:R-:W-:Y:S01]  /*05c0*/  CCTL.IVALL ;  /* 0x00000000ff00798f */ /* 0x000fe20002000000 */
[----:B------:R-:W-:Y:S05]  /*05d0*/  BRA `(.L_x_10) ;  /* 0x0000000000047947 */ /* 0x000fea0003800000 */
.L_x_9:
[----:B------:R-:W-:Y:S06]  /*05e0*/  BAR.SYNC.DEFER_BLOCKING 0x0 ;  /* 0x0000000000007b1d */ /* 0x000fec0000010000 */
.L_x_10:
[----:B------:R-:W-:Y:S01]  /*05f0*/  NOP ;  /* 0x0000000000007918 */ /* 0x000fe20000000000 */
[----:B------:R-:W-:Y:S05]  /*0600*/  BRA.U !UP4, `(.L_x_11) ;  /* 0x000000010c087547 */ /* 0x000fea000b800000 */
[----:B------:R-:W-:Y:S01]  /*0610*/  UCGABAR_ARV ;  /* 0x00000000000079c7 */ /* 0x000fe20008000000 */
[----:B------:R-:W-:Y:S05]  /*0620*/  BRA `(.L_x_12) ;  /* 0x0000000000047947 */ /* 0x000fea0003800000 */
.L_x_11:
[----:B------:R-:W-:Y:S01]  /*0630*/  NOP ;  /* 0x0000000000007918 */ /* 0x000fe20000000000 */
.L_x_12:
[----:B------:R-:W-:Y:S05]  /*0640*/  BRA.U !UP4, `(.L_x_13) ;  /* 0x000000010c0c7547 */ /* 0x000fea000b800000 */
[----:B------:R-:W-:Y:S01]  /*0650*/  UCGABAR_WAIT ;  /* 0x0000000000007dc7 */ /* 0x000fe20008000000 */
[----:B------:R-:W-:Y:S01]  /*0660*/  CCTL.IVALL ;  /* 0x00000000ff00798f */ /* 0x000fe20002000000 */
[----:B------:R-:W-:Y:S05]  /*0670*/  BRA `(.L_x_14) ;  /* 0x0000000000047947 */ /* 0x000fea0003800000 */
.L_x_13:
[----:B------:R-:W-:Y:S06]  /*0680*/  BAR.SYNC.DEFER_BLOCKING 0x0 ;  /* 0x0000000000007b1d */ /* 0x000fec0000010000 */
.L_x_14:
[----:B------:R-:W2:Y:S01]  /*0690*/  LDCU.U8 UR77, c[0x0][0x650] ;  /* 0x0000ca00ff4d77ac */ /* 0x000ea20008000000 */
[----:B------:R-:W3:Y:S01]  /*06a0*/  LDCU.U8 UR76, c[0x0][0x651] ;  /* 0x0000ca20ff4c77ac */ /* 0x000ee20008000000 */
[----:B------:R-:W4:Y:S01]  /*06b0*/  LDCU.U8 UR75, c[0x0][0x65c] ;  /* 0x0000cb80ff4b77ac */ /* 0x000f220008000000 */
[----:B------:R-:W5:Y:S01]  /*06c0*/  LDCU.U8 UR74, c[0x0][0x668] ;  /* 0x0000cd00ff4a77ac */ /* 0x000f620008000000 */
[----:B------:R-:W1:Y:S01]  /*06d0*/  LDCU.U8 UR73, c[0x0][0x669] ;  /* 0x0000cd20ff4977ac */ /* 0x000e620008000000 */
[----:B------:R-:W1:Y:S01]  /*06e0*/  LDCU.U8 UR72, c[0x0][0x65d] ;  /* 0x0000cba0ff4877ac */ /* 0x000e620008000000 */
[----:B------:R-:W-:Y:S05]  /*06f0*/  @P1 BRA `(.L_x_15) ;  /* 0x0000000800a81947 */ /* 0x000fea0003800000 */
[----:B------:R-:W5:Y:S01]  /*0700*/  S2UR UR38, SR_CTAID.Z ;  /* 0x00000000002679c3 */ /* 0x000f620000002700 */
[----:B-1----:R-:W-:Y:S01]  /*0710*/  UMOV UR7, 0x1 ;  /* 0x0000000100077882 */ /* 0x002fe20000000000 */
[----:B------:R-:W-:Y:S01]  /*0720*/  UMOV UR4, URZ ;  /* 0x000000ff00047c82 */ /* 0x000fe20008000000 */
[----:B-----5:R-:W-:-:S09]  /*0730*/  UISETP.GT.U32.AND UP0, UPT, UR38, 0x1ff, UPT ;  /* 0x000001ff2600788c */ /* 0x020fd2000bf04070 */
[----:B------:R-:W-:Y:S05]  /*0740*/  BRA.U UP0, `(.L_x_16) ;  /* 0x0000000900287547 */ /* 0x000fea000b800000 */
[----:B------:R-:W1:Y:S01]  /*0750*/  LDCU.64 UR6, c[0x0][0x648] ;  /* 0x0000c900ff0677ac */ /* 0x000e620008000a00 */
[----:B------:R-:W5:Y:S01]  /*0760*/  S2UR UR11, SR_CgaCtaId ;  /* 0x00000000000b79c3 */ /* 0x000f620000008800 */
[----:B------:R-:W4:Y:S01]  /*0770*/  LDCU.64 UR16, c[0x0][0x660] ;  /* 0x0000cc00ff1077ac */ /* 0x000f220008000a00 */
[----:B------:R-:W3:Y:S06]  /*0780*/  LDCU UR10, c[0x0][0x374] ;  /* 0x00006e80ff0a77ac */ /* 0x000eec0008000800 */
[----:B------:R-:W2:Y:S01]  /*0790*/  S2UR UR42, SR_CTAID.X ;  /* 0x00000000002a79c3 */ /* 0x000ea20000002500 */
[----:B------:R-:W2:Y:S01]  /*07a0*/  LDCU UR13, c[0x0][0x654] ;  /* 0x0000ca80ff0d77ac */ /* 0x000ea20008000800 */
[----:B------:R-:W-:-:S02]  /*07b0*/  UIADD3 UR15, UPT, UPT, UR47, UR47, URZ ;  /* 0x0000002f2f0f7290 */ /* 0x000fc4000fffe0ff */
[----:B-1----:R-:W-:Y:S01]  /*07c0*/  UIMAD.WIDE.U32 UR4, UR38, UR7, URZ ;  /* 0x00000007260472a5 */ /* 0x002fe2000f8e00ff */
[----:B------:R-:W1:Y:S03]  /*07d0*/  LDCU UR7, c[0x0][0x658] ;  /* 0x0000cb00ff0777ac */ /* 0x000e660008000800 */
[----:B------:R-:W-:Y:S01]  /*07e0*/  UIADD3 UR4, UPT, UPT, -UR5, UR38, URZ ;  /* 0x0000002605047290 */ /* 0x000fe2000fffe1ff */
[----:B------:R-:W1:Y:S03]  /*07f0*/  LDCU.64 UR40, c[0x0][0x348] ;  /* 0x00006900ff2877ac */ /* 0x000e660008000a00 */
[----:B--2---:R-:W-:-:S04]  /*0800*/  USHF.R.U32.HI UR4, URZ, UR77, UR4 ;  /* 0x0000004dff047299 */ /* 0x004fc80008011604 */
[----:B------:R-:W-:-:S04]  /*0810*/  UIADD3 UR4, UPT, UPT, UR5, UR4, URZ ;  /* 0x0000000405047290 */ /* 0x000fc8000fffe0ff */
[----:B---3--:R-:W-:-:S04]  /*0820*/  USHF.R.U32.HI UR4, URZ, UR76, UR4 ;  /* 0x0000004cff047299 */ /* 0x008fc80008011604 */
[----:B------:R-:W-:-:S04]  /*0830*/  UIADD3 UR4, UPT, UPT, -UR4, URZ, URZ ;  /* 0x000000ff04047290 */ /* 0x000fc8000fffe1ff */
[----:B------:R-:W-:-:S04]  /*0840*/  UIMAD UR8, UR4, UR6, UR38 ;  /* 0x00000006040872a4 */ /* 0x000fc8000f8e0226 */
[----:B-1----:R-:W-:Y:S01]  /*0850*/  UIMAD.WIDE.U32 UR4, UR8, UR7, URZ ;  /* 0x00000007080472a5 */ /* 0x002fe2000f8e00ff */
[----:B------:R-:W1:Y:S01]  /*0860*/  LDCU UR7, c[0x0][0x370] ;  /* 0x00006e00ff0777ac */ /* 0x000e620008000800 */
[----:B------:R-:W2:Y:S05]  /*0870*/  LDCU UR9, c[0x0][0x378] ;  /* 0x00006f00ff0977ac */ /* 0x000eaa0008000800 */
[----:B------:R-:W-:Y:S02]  /*0880*/  UMOV UR4, UR5 ;  /* 0x0000000500047c82 */ /* 0x000fe40008000000 */
[----:B------:R-:W-:-:S04]  /*0890*/  UIADD3 UR5, UPT, UPT, UR8, -UR4, URZ ;  /* 0x8000000408057290 */ /* 0x000fc8000fffe0ff */
[----:B----4-:R-:W-:-:S04]  /*08a0*/  USHF.R.U32.HI UR5, URZ, UR75, UR5 ;  /* 0x0000004bff057299 */ /* 0x010fc80008011605 */
[----:B------:R-:W-:Y:S02]  /*08b0*/  UIADD3 UR4, UPT, UPT, UR4, UR5, URZ ;  /* 0x0000000504047290 */ /* 0x000fe4000fffe0ff */
[----:B-1----:R-:W-:Y:S02]  /*08c0*/  UIMAD UR7, UR10, UR7, URZ ;  /* 0x000000070a0772a4 */ /* 0x002fe4000f8e02ff */
[----:B------:R-:W-:-:S04]  /*08d0*/  USHF.R.U32.HI UR12, URZ, UR72, UR4 ;  /* 0x00000048ff0c7299 */ /* 0x000fc80008011604 */
[----:B------:R-:W-:-:S07]  /*08e0*/  UIMAD.WIDE.U32 UR4, UR12, UR17, URZ ;  /* 0x000000110c0472a5 */ /* 0x000fce000f8e00ff */
[----:B------:R-:W-:Y:S01]  /*08f0*/  UMOV UR4, UR5 ;  /* 0x0000000500047c82 */ /* 0x000fe20008000000 */
[----:B------:R-:W-:Y:S01]  /*0900*/  UMOV UR5, 0x400 ;  /* 0x0000040000057882 */ /* 0x000fe20000000000 */
[----:B------:R-:W-:Y:S02]  /*0910*/  UIADD3 UR6, UPT, UPT, UR12, -UR4, URZ ;  /* 0x800000040c067290 */ /* 0x000fe4000fffe0ff */
[----:B-----5:R-:W-:Y:S02]  /*0920*/  ULEA UR5, UR11, UR5, 0x18 ;  /* 0x000000050b057291 */ /* 0x020fe4000f8ec0ff */
[----:B------:R-:W-:-:S04]  /*0930*/  USHF.R.U32.HI UR6, URZ, UR74, UR6 ;  /* 0x0000004aff067299 */ /* 0x000fc80008011606 */
[----:B------:R-:W-:Y:S02]  /*0940*/  UIADD3 UR6, UPT, UPT, UR4, UR6, URZ ;  /* 0x0000000604067290 */ /* 0x000fe4000fffe0ff */
[----:B--2---:R-:W-:Y:S02]  /*0950*/  UIMAD UR4, UR7, UR9, URZ ;  /* 0x00000009070472a4 */ /* 0x004fe4000f8e02ff */
[----:B------:R-:W-:Y:S02]  /*0960*/  USHF.R.U32.HI UR6, URZ, UR73, UR6 ;  /* 0x00000049ff067299 */ /* 0x000fe40008011606 */
[----:B------:R-:W-:Y:S02]  /*0970*/  ULEA.HI UR4, UR4, UR4, URZ, 0x1 ;  /* 0x0000000404047291 */ /* 0x000fe4000f8f08ff */
[----:B------:R-:W-:Y:S02]  /*0980*/  UIADD3 UR9, UPT, UPT, -UR12, URZ, URZ ;  /* 0x000000ff0c097290 */ /* 0x000fe4000fffe1ff */
[----:B------:R-:W-:-:S02]  /*0990*/  UIADD3 UR6, UPT, UPT, -UR6, URZ, URZ ;  /* 0x000000ff06067290 */ /* 0x000fc4000fffe1ff */
[----:B------:R-:W-:Y:S02]  /*09a0*/  USHF.R.S32.HI UR39, URZ, 0x1, UR4 ;  /* 0x00000001ff277899 */ /* 0x000fe40008011404 */
[----:B------:R-:W-:Y:S02]  /*09b0*/  UIMAD UR9, UR9, UR13, UR8 ;  /* 0x0000000d090972a4 */ /* 0x000fe4000f8e0208 */
[----:B------:R-:W-:Y:S01]  /*09c0*/  UIMAD UR12, UR6, UR16, UR12 ;  /* 0x00000010060c72a4 */ /* 0x000fe2000f8e020c */
[----:B------:R-:W-:Y:S01]  /*09d0*/  UMOV UR4, URZ ;  /* 0x000000ff00047c82 */ /* 0x000fe20008000000 */
[----:B------:R-:W-:-:S10]  /*09e0*/  UMOV UR7, 0x1 ;  /* 0x0000000100077882 */ /* 0x000fd40000000000 */
.L_x_20:
[----:B------:R-:W-:Y:S01]  /*09f0*/  USHF.L.U32 UR6, UR7, 0x1f, URZ ;  /* 0x0000001f07067899 */ /* 0x000fe200080006ff */
[----:B------:R-:W-:Y:S01]  /*0a00*/  HFMA2 R3, -RZ, RZ, 0, -0.00048828125 ;  /* 0x00009000ff037431 */ /* 0x000fe200000001ff */
[----:B------:R-:W-:Y:S02]  /*0a10*/  ULEA UR8, UR4, UR5, 0x3 ;  /* 0x0000000504087291 */ /* 0x000fe4000f8e18ff */
[----:B------:R-:W-:Y:S02]  /*0a20*/  UIADD3 UR20, UPT, UPT, UR9, UR9, URZ ;  /* 0x0000000909147290 */ /* 0x000fe4000fffe0ff */
[----:B------:R-:W-:Y:S01]  /*0a30*/  MOV R2, UR6 ;  /* 0x0000000600027c02 */ /* 0x000fe20008000f00 */
[----:B------:R-:W-:Y:S02]  /*0a40*/  ULEA UR31, UR12, UR47, 0x1 ;  /* 0x0000002f0c1f7291 */ /* 0x000fe4000f8e08ff */
[----:B------:R-:W-:Y:S02]  /*0a50*/  UIADD3 UR36, UP3, UPT, UR40, 0x40, URZ ;  /* 0x0000004028247890 */ /* 0x000fe4000ff7e0ff */
[----:B----4-:R1:W2:Y:S01]  /*0a60*/  SYNCS.PHASECHK.TRANS64.TRYWAIT P2, [UR8+0x28], R2 ;  /* 0x00002802ff0075a7 */ /* 0x0102a20008041108 */
[----:B------:R-:W-:-:S02]  /*0a70*/  UIADD3 UR34, UP2, UPT, UR40, 0xc0, URZ ;  /* 0x000000c028227890 */ /* 0x000fc4000ff5e0ff */
[----:B------:R-:W-:Y:S02]  /*0a80*/  UIADD3 UR32, UP1, UPT, UR40, 0x140, URZ ;  /* 0x0000014028207890 */ /* 0x000fe4000ff3e0ff */
[----:B------:R-:W-:Y:S02]  /*0a90*/  UIADD3 UR22, UP0, UPT, UR40, 0x1c0, URZ ;  /* 0x000001c028167890 */ /* 0x000fe4000ff1e0ff */
[----:B------:R-:W-:Y:S02]  /*0aa0*/  ULOP3.LUT UR20, UR20, 0x1, UR42, 0xf8, !UPT ;  /* 0x0000000114147892 */ /* 0x000fe4000f8ef82a */
[----:B------:R-:W-:Y:S02]  /*0ab0*/  UIADD3.X UR37, UPT, UPT, URZ, UR41, URZ, UP3, !UPT ;  /* 0x00000029ff257290 */ /* 0x000fe40009ffe4ff */
[----:B------:R-:W-:Y:S02]  /*0ac0*/  UIADD3.X UR35, UPT, UPT, URZ, UR41, URZ, UP2, !UPT ;  /* 0x00000029ff237290 */ /* 0x000fe400097fe4ff */
[----:B------:R-:W-:-:S02]  /*0ad0*/  UIADD3.X UR33, UPT, UPT, URZ, UR41, URZ, UP1, !UPT ;  /* 0x00000029ff217290 */ /* 0x000fc40008ffe4ff */
[----:B------:R-:W-:Y:S02]  /*0ae0*/  UIADD3.X UR23, UPT, UPT, URZ, UR41, URZ, UP0, !UPT ;  /* 0x00000029ff177290 */ /* 0x000fe400087fe4ff */
[----:B------:R-:W-:Y:S02]  /*0af0*/  USHF.L.U32 UR31, UR31, 0x6, URZ ;  /* 0x000000061f1f7899 */ /* 0x000fe400080006ff */
[----:B------:R-:W-:Y:S01]  /*0b00*/  USHF.L.U32 UR27, UR20, 0x7, URZ ;  /* 0x00000007141b7899 */ /* 0x000fe200080006ff */
[----:B------:R-:W-:Y:S01]  /*0b10*/  UMOV UR6, URZ ;  /* 0x000000ff00067c82 */ /* 0x000fe20008000000 */
[----:B------:R-:W-:Y:S01]  /*0b20*/  UMOV UR18, URZ ;  /* 0x000000ff00127c82 */ /* 0x000fe20008000000 */
[----:B------:R-:W-:-:S09]  /*0b30*/  UMOV UR10, URZ ;  /* 0x000000ff000a7c82 */ /* 0x000fd20008000000 */
.L_x_19:
[----:B---3--:R-:W-:Y:S02]  /*0b40*/  USHF.L.U32 UR24, UR4, 0xf, URZ ;  /* 0x0000000f04187899 */ /* 0x008fe400080006ff */
[----:B------:R-:W-:Y:S02]  /*0b50*/  UIADD3 UR8, UPT, UPT, UR4, 0x1, URZ ;  /* 0x0000000104087890 */ /* 0x000fe4000fffe0ff */
[----:B------:R-:W-:Y:S02]  /*0b60*/  ULEA UR25, UR4, UR5, 0x3 ;  /* 0x0000000504197291 */ /* 0x000fe4000f8e18ff */
[----:B------:R-:W-:Y:S02]  /*0b70*/  USHF.L.U32 UR26, UR6, 0x8, URZ ;  /* 0x00000008061a7899 */ /* 0x000fe400080006ff */
[----:B------:R-:W-:Y:S02]  /*0b80*/  USHF.L.U32 UR16, UR4, 0xb, URZ ;  /* 0x0000000b04107899 */ /* 0x000fe400080006ff */
[----:B------:R-:W-:-:S02]  /*0b90*/  USHF.L.U32 UR19, UR6, 0x2, URZ ;  /* 0x0000000206137899 */ /* 0x000fc400080006ff */
[----:B------:R-:W-:Y:S02]  /*0ba0*/  USHF.R.S32.HI UR24, URZ, 0x1, UR24 ;  /* 0x00000001ff187899 */ /* 0x000fe40008011418 */
[----:B------:R-:W-:Y:S02]  /*0bb0*/  UISETP.NE.AND UP1, UPT, UR8, 0x5, UPT ;  /* 0x000000050800788c */ /* 0x000fe4000bf25270 */
[----:B------:R-:W-:Y:S02]  /*0bc0*/  ULEA UR13, UR47, UR16, 0xa ;  /* 0x000000102f0d7291 */ /* 0x000fe4000f8e50ff */
[----:B------:R-:W-:Y:S02]  /*0bd0*/  UIADD3 UR16, UPT, UPT, UR5, 0x32400, UR16 ;  /* 0x0003240005107890 */ /* 0x000fe4000fffe010 */
[----:B------:R-:W-:Y:S02]  /*0be0*/  UIADD3 UR11, UPT, UPT, UR15, UR19, URZ ;  /* 0x000000130f0b7290 */ /* 0x000fe4000fffe0ff */
[----:B------:R-:W-:-:S02]  /*0bf0*/  ULEA UR14, UR47, UR24, 0xd ;  /* 0x000000182f0e7291 */ /* 0x000fc4000f8e68ff */
[----:B------:R-:W-:Y:S02]  /*0c00*/  USEL UR4, UR8, URZ, UP1 ;  /* 0x000000ff08047287 */ /* 0x000fe40008800000 */
[----:B------:R-:W-:Y:S01]  /*0c10*/  UISETP.GT.U32.AND UP0, UPT, UR6, 0xe, UPT ;  /* 0x0000000e0600788c */ /* 0x000fe2000bf04070 */
[----:B------:R-:W-:Y:S01]  /*0c20*/  UMOV UR21, 0x30000 ;  /* 0x0003000000157882 */ /* 0x000fe20000000000 */
[----:B------:R-:W-:Y:S01]  /*0c30*/  UMOV UR29, UR25 ;  /* 0x00000019001d7c82 */ /* 0x000fe20008000000 */
[----:B------:R-:W-:Y:S01]  /*0c40*/  UMOV UR30, UR26 ;  /* 0x0000001a001e7c82 */ /* 0x000fe20008000000 */
[----:B------:R-:W-:Y:S01]  /*0c50*/  UMOV UR17, UR25 ;  /* 0x0000001900117c82 */ /* 0x000fe20008000000 */
[----:B--2-4-:R-:W-:Y:S06]  /*0c60*/  @P2 BRA `(.L_x_17) ;  /* 0x0000000000102947 */ /* 0x014fec0003800000 */
[----:B------:R-:W-:-:S06]  /*0c70*/  USHF.L.U32 UR8, UR7, 0x1f, URZ ;  /* 0x0000001f07087899 */ /* 0x000fcc00080006ff */
[----:B-1----:R-:W-:-:S04]  /*0c80*/  MOV R2, UR8 ;  /* 0x0000000800027c02 */ /* 0x002fc80008000f00 */
[----:B------:R-:W1:Y:S02]  /*0c90*/  SYNCS.PHASECHK.TRANS64.TRYWAIT P0, [UR25+0x28], R2 ;  /* 0x00002802ff0075a7 */ /* 0x000e640008001119 */
[----:B-1----:R-:W-:Y:S05]  /*0ca0*/  @!P0 BRA `(.L_x_18) ;  /* 0x0000003000c48947 */ /* 0x002fea0003800000 */
.L_x_17:
[----:B------:R-:W-:Y:S02]  /*0cb0*/  ELECT P1, URZ, PT ;  /* 0x0000000000ff782f */ /* 0x000fe40003820000 */
[----:B------:R-:W-:Y:S01]  /*0cc0*/  PLOP3.LUT P0, PT, PT, PT, UP0, 0x80, 0x8 ;  /* 0x000000000008781c */ /* 0x000fe20003f0f008 */
[----:B------:R-:W-:Y:S01]  /*0cd0*/  USEL UR9, URZ, 0x1, UP1 ;  /* 0x00000001ff097887 */ /* 0x000fe20008800000 */
[----:B------:R-:W-:Y:S01]  /*0ce0*/  PLOP3.LUT P2, PT, PT, PT, PT, 0x80, 0x8 ;  /* 0x000000000008781c */ /* 0x000fe20003f4f070 */
[----:B------:R-:W-:Y:S02]  /*0cf0*/  UIADD3 UR24, UPT, UPT, UR5, 0xa400, UR24 ;  /* 0x0000a40005187890 */ /* 0x000fe4000fffe018 */
[----:B------:R-:W-:Y:S02]  /*0d00*/  ULOP3.LUT UR7, UR7, UR9, URZ, 0x3c, !UPT ;  /* 0x0000000907077292 */ /* 0x000fe4000f8e3cff */
[----:B------:R-:W-:Y:S02]  /*0d10*/  UIADD3 UR28, UPT, UPT, UR5, 0x1e400, UR14 ;  /* 0x0001e400051c7890 */ /* 0x000fe4000fffe00e */
[----:B------:R-:W-:-:S02]  /*0d20*/  UIADD3 UR8, UPT, UPT, UR5, 0x34c00, UR13 ;  /* 0x00034c0005087890 */ /* 0x000fc4000fffe00d */
[----:B------:R-:W-:Y:S01]  /*0d30*/  @!UP0 USHF.L.U32 UR13, UR7, 0x1f, URZ ;  /* 0x0000001f070d8899 */ /* 0x000fe200080006ff */
[----:B------:R3:W-:Y:S01]  /*0d40*/  @P1 SYNCS.ARRIVE.TRANS64 RZ, [UR25], R3 ;  /* 0x00000003ffff19a7 */ /* 0x0007e20008000019 */
[----:B------:R-:W-:Y:S01]  /*0d50*/  @!UP0 ULEA UR14, UR4, UR5, 0x3 ;  /* 0x00000005040e8291 */ /* 0x000fe2000f8e18ff */
[----:B------:R3:W-:Y:S01]  /*0d60*/  UTMALDG.2D [UR24], [UR36], desc[URZ] ;  /* 0x0000ff18240075b4 */ /* 0x0007e20008009000 */
[----:B------:R-:W-:Y:S01]  /*0d70*/  UMOV UR9, UR25 ;  /* 0x0000001900097c82 */ /* 0x000fe20008000000 */
[----:B------:R-:W-:Y:S01]  /*0d80*/  UIADD3 UR6, UPT, UPT, UR6, 0x1, URZ ;  /* 0x0000000106067890 */ /* 0x000fe2000fffe0ff */
[----:B-1----:R-:W-:-:S03]  /*0d90*/  IMAD.U32 R2, RZ, RZ, UR13 ;  /* 0x0000000dff027e24 */ /* 0x002fc6000f8e00ff */
[----:B------:R-:W-:Y:S01]  /*0da0*/  UISETP.NE.AND UP0, UPT, UR6, 0x10, UPT ;  /* 0x000000100600788c */ /* 0x000fe2000bf05270 */
[----:B------:R3:W-:Y:S01]  /*0db0*/  UTMALDG.2D.MULTICAST [UR28], [UR34], UR21, desc[URZ] ;  /* 0x0000ff1c220073b4 */ /* 0x0007e20008009815 */
[----:B------:R3:W-:Y:S01]  /*0dc0*/  UTMALDG.3D [UR16], [UR32], desc[URZ] ;  /* 0x0000ff10200075b4 */ /* 0x0007e20008011000 */
[----:B------:R3:W-:Y:S01]  /*0dd0*/  UTMALDG.3D.MULTICAST [UR8], [UR22], UR21, desc[URZ] ;  /* 0x0000ff08160073b4 */ /* 0x0007e20008011815 */
[----:B------:R3:W4:Y:S05]  /*0de0*/  @!P0 SYNCS.PHASECHK.TRANS64.TRYWAIT P2, [UR14+0x28], R2 ;  /* 0x00002802ff0085a7 */ /* 0x00072a000804110e */
[----:B------:R-:W-:Y:S05]  /*0df0*/  BRA.U UP0, `(.L_x_19) ;  /* 0xfffffffd00507547 */ /* 0x000fea000b83ffff */
[----:B---3--:R-:W1:Y:S01]  /*0e00*/  LDCU.64 UR10, c[0x0][0x648] ;  /* 0x0000c900ff0a77ac */ /* 0x008e620008000a00 */
[----:B------:R-:W-:Y:S01]  /*0e10*/  UIADD3 UR38, UPT, UPT, UR39, UR38, URZ ;  /* 0x0000002627267290 */ /* 0x000fe2000fffe0ff */
[----:B------:R-:W2:Y:S03]  /*0e20*/  LDCU.64 UR16, c[0x0][0x660] ;  /* 0x0000cc00ff1077ac */ /* 0x000ea60008000a00 */
[----:B------:R-:W-:Y:S02]  /*0e30*/  UISETP.GE.AND UP0, UPT, UR38, 0x200, UPT ;  /* 0x000002002600788c */ /* 0x000fe4000bf06270 */
[----:B-1----:R-:W-:-:S07]  /*0e40*/  UIMAD.WIDE.U32 UR8, UR38, UR11, URZ ;  /* 0x0000000b260872a5 */ /* 0x002fce000f8e00ff */
[----:B------:R-:W-:Y:S02]  /*0e50*/  UMOV UR8, UR9 ;  /* 0x0000000900087c82 */ /* 0x000fe40008000000 */
[----:B------:R-:W-:Y:S02]  /*0e60*/  UIADD3 UR6, UPT, UPT, UR38, -UR8, URZ ;  /* 0x8000000826067290 */ /* 0x000fe4000fffe0ff */
[----:B------:R-:W1:Y:S02]  /*0e70*/  LDCU UR9, c[0x0][0x658] ;  /* 0x0000cb00ff0977ac */ /* 0x000e640008000800 */
[----:B------:R-:W-:-:S04]  /*0e80*/  USHF.R.U32.HI UR6, URZ, UR77, UR6 ;  /* 0x0000004dff067299 */ /* 0x000fc80008011606 */
[----:B------:R-:W-:-:S04]  /*0e90*/  UIADD3 UR6, UPT, UPT, UR8, UR6, URZ ;  /* 0x0000000608067290 */ /* 0x000fc8000fffe0ff */
[----:B------:R-:W-:-:S04]  /*0ea0*/  USHF.R.U32.HI UR6, URZ, UR76, UR6 ;  /* 0x0000004cff067299 */ /* 0x000fc80008011606 */
[----:B------:R-:W-:-:S04]  /*0eb0*/  UIADD3 UR6, UPT, UPT, -UR6, URZ, URZ ;  /* 0x000000ff06067290 */ /* 0x000fc8000fffe1ff */
[----:B------:R-:W-:-:S04]  /*0ec0*/  UIMAD UR10, UR10, UR6, UR38 ;  /* 0x000000060a0a72a4 */ /* 0x000fc8000f8e0226 */
[----:B-1----:R-:W-:-:S07]  /*0ed0*/  UIMAD.WIDE.U32 UR8, UR10, UR9, URZ ;  /* 0x000000090a0872a5 */ /* 0x002fce000f8e00ff */
[----:B------:R-:W-:Y:S02]  /*0ee0*/  UMOV UR6, UR9 ;  /* 0x0000000900067c82 */ /* 0x000fe40008000000 */
[----:B------:R-:W-:-:S04]  /*0ef0*/  UIADD3 UR12, UPT, UPT, UR10, -UR6, URZ ;  /* 0x800000060a0c7290 */ /* 0x000fc8000fffe0ff */
[----:B------:R-:W-:-:S04]  /*0f00*/  USHF.R.U32.HI UR12, URZ, UR75, UR12 ;  /* 0x0000004bff0c7299 */ /* 0x000fc8000801160c */
[----:B------:R-:W-:-:S04]  /*0f10*/  UIADD3 UR12, UPT, UPT, UR6, UR12, URZ ;  /* 0x0000000c060c7290 */ /* 0x000fc8000fffe0ff */
[----:B------:R-:W-:-:S04]  /*0f20*/  USHF.R.U32.HI UR12, URZ, UR72, UR12 ;  /* 0x00000048ff0c7299 */ /* 0x000fc8000801160c */
[----:B--2---:R-:W-:-:S07]  /*0f30*/  UIMAD.WIDE.U32 UR8, UR12, UR17, URZ ;  /* 0x000000110c0872a5 */ /* 0x004fce000f8e00ff */
[----:B------:R-:W-:Y:S02]  /*0f40*/  UMOV UR6, UR9 ;  /* 0x0000000900067c82 */ /* 0x000fe40008000000 */
[----:B------:R-:W-:Y:S02]  /*0f50*/  UIADD3 UR8, UPT, UPT, UR12, -UR6, URZ ;  /* 0x800000060c087290 */ /* 0x000fe4000fffe0ff */
[----:B------:R-:W1:Y:S02]  /*0f60*/  LDCU UR9, c[0x0][0x654] ;  /* 0x0000ca80ff0977ac */ /* 0x000e640008000800 */
[----:B------:R-:W-:-:S04]  /*0f70*/  USHF.R.U32.HI UR8, URZ, UR74, UR8 ;  /* 0x0000004aff087299 */ /* 0x000fc80008011608 */
[----:B------:R-:W-:Y:S02]  /*0f80*/  UIADD3 UR6, UPT, UPT, UR6, UR8, URZ ;  /* 0x0000000806067290 */ /* 0x000fe4000fffe0ff */
[----:B------:R-:W-:Y:S02]  /*0f90*/  UIADD3 UR8, UPT, UPT, -UR12, URZ, URZ ;  /* 0x000000ff0c087290 */ /* 0x000fe4000fffe1ff */
[----:B------:R-:W-:-:S04]  /*0fa0*/  USHF.R.U32.HI UR6, URZ, UR73, UR6 ;  /* 0x00000049ff067299 */ /* 0x000fc80008011606 */
[----:B------:R-:W-:Y:S02]  /*0fb0*/  UIADD3 UR6, UPT, UPT, -UR6, URZ, URZ ;  /* 0x000000ff06067290 */ /* 0x000fe4000fffe1ff */
[----:B-1----:R-:W-:Y:S02]  /*0fc0*/  UIMAD UR9, UR9, UR8, UR10 ;  /* 0x00000008090972a4 */ /* 0x002fe4000f8e020a */
[----:B------:R-:W-:Y:S01]  /*0fd0*/  UIMAD UR12, UR16, UR6, UR12 ;  /* 0x00000006100c72a4 */ /* 0x000fe2000f8e020c */
[----:B------:R-:W-:Y:S11]  /*0fe0*/  BRA.U !UP0, `(.L_x_20) ;  /* 0xfffffff908807547 */ /* 0x000ff6000b83ffff */
.L_x_16:
[----:B------:R-:W-:Y:S01]  /*0ff0*/  UISETP.NE.AND UP0, UPT, UR4, 0x4, UPT ;  /* 0x000000040400788c */ /* 0x000fe2000bf05270 */
[----:B------:R-:W1:Y:S01]  /*1000*/  S2UR UR45, SR_CgaCtaId ;  /* 0x00000000002d79c3 */ /* 0x000e620000008800 */
[----:B------:R-:W-:Y:S01]  /*1010*/  UIADD3 UR5, UPT, UPT, UR4, 0x2, URZ ;  /* 0x0000000204057890 */ /* 0x000fe2000fffe0ff */
[----:B------:R-:W-:-:S03]  /*1020*/  UMOV UR6, 0x400 ;  /* 0x0000040000067882 */ /* 0x000fc60000000000 */
[----:B------:R-:W-:-:S04]  /*1030*/  USEL UR5, UR5, 0x1, UP0 ;  /* 0x0000000105057887 */ /* 0x000fc80008000000 */
[----:B------:R-:W-:Y:S02]  /*1040*/  UISETP.NE.AND UP1, UPT, UR5, 0x5, UPT ;  /* 0x000000050500788c */ /* 0x000fe4000bf25270 */
[----:B------:R-:W-:-:S04]  /*1050*/  UIADD3 UR5, UPT, UPT, UR5, 0x1, URZ ;  /* 0x0000000105057890 */ /* 0x000fc8000fffe0ff */
[----:B------:R-:W-:Y:S02]  /*1060*/  USEL UR5, UR5, 0x1, UP1 ;  /* 0x0000000105057887 */ /* 0x000fe40008800000 */
[----:B------:R-:W-:Y:S02]  /*1070*/  UISETP.EQ.XOR UP1, UPT, UR4, 0x4, !UP1 ;  /* 0x000000040400788c */ /* 0x000fe4000cf22a70 */
[----:B------:R-:W-:Y:S02]  /*1080*/  UISETP.NE.AND UP0, UPT, UR5, 0x5, UPT ;  /* 0x000000050500788c */ /* 0x000fe4000bf05270 */
[----:B------:R-:W-:Y:S02]  /*1090*/  UIADD3 UR4, UPT, UPT, UR5, 0x1, URZ ;  /* 0x0000000105047890 */ /* 0x000fe4000fffe0ff */
[----:B------:R-:W-:Y:S02]  /*10a0*/  UISETP.EQ.XOR UP1, UPT, UR5, 0x5, UP1 ;  /* 0x000000050500788c */ /* 0x000fe40008f22a70 */
[----:B------:R-:W-:-:S02]  /*10b0*/  USEL UR4, UR4, 0x1, UP0 ;  /* 0x0000000104047887 */ /* 0x000fc40008000000 */
[----:B-1----:R-:W-:Y:S02]  /*10c0*/  ULEA UR6, UR45, UR6, 0x18 ;  /* 0x000000062d067291 */ /* 0x002fe4000f8ec0ff */
[----:B------:R-:W-:Y:S02]  /*10d0*/  UISETP.EQ.XOR UP1, UPT, UR4, 0x5, UP1 ;  /* 0x000000050400788c */ /* 0x000fe40008f22a70 */
[----:B------:R-:W-:Y:S02]  /*10e0*/  UISETP.NE.AND UP0, UPT, UR4, 0x5, UPT ;  /* 0x000000050400788c */ /* 0x000fe4000bf05270 */
[----:B------:R-:W-:Y:S02]  /*10f0*/  USEL UR5, URZ, 0x1, !UP1 ;  /* 0x00000001ff057887 */ /* 0x000fe4000c800000 */
[----:B------:R-:W-:Y:S02]  /*1100*/  USEL UR4, UR4, URZ, UP0 ;  /* 0x000000ff04047287 */ /* 0x000fe40008000000 */
[----:B------:R-:W-:-:S02]  /*1110*/  ULOP3.LUT UR5, UR7, UR5, URZ, 0x3c, !UPT ;  /* 0x0000000507057292 */ /* 0x000fc4000f8e3cff */
[----:B------:R-:W-:Y:S02]  /*1120*/  ULEA UR4, UR4, UR6, 0x3 ;  /* 0x0000000604047291 */ /* 0x000fe4000f8e18ff */
[----:B------:R-:W-:-:S06]  /*1130*/  USHF.L.U32 UR5, UR5, 0x1f, URZ ;  /* 0x0000001f05057899 */ /* 0x000fcc00080006ff */
[----:B------:R-:W-:-:S04]  /*1140*/  MOV R2, UR5 ;  /* 0x0000000500027c02 */ /* 0x000fc80008000f00 */
[----:B------:R-:W1:Y:S02]  /*1150*/  SYNCS.PHASECHK.TRANS64.TRYWAIT P0, [UR4+0x28], R2 ;  /* 0x00002802ff0075a7 */ /* 0x000e640008001104 */
[----:B-1----:R-:W-:Y:S05]  /*1160*/  @!P0 BRA `(.L_x_21) ;  /* 0x0000002c00b48947 */ /* 0x002fea0003800000 */
.L_x_54:
[----:B------:R-:W-:-:S13]  /*1170*/  ELECT P0, URZ, PT ;  /* 0x0000000000ff782f */ /* 0x000fda0003800000 */
[----:B-1----:R-:W-:-:S04]  /*1180*/  @P0 MOV R2, 0x9000 ;  /* 0x0000900000020802 */ /* 0x002fc80000000f00 */
[----:B------:R1:W-:Y:S03]  /*1190*/  @P0 SYNCS.ARRIVE.TRANS64 RZ, [UR4], R2 ;  /* 0x00000002ffff09a7 */ /* 0x0003e60008000004 */
.L_x_15:
[----:B------:R-:W-:-:S13]  /*11a0*/  ISETP.NE.AND P0, PT, R7, 0x4, PT ;  /* 0x000000040700780c */ /* 0x000fda0003f05270 */
[----:B------:R-:W-:Y:S05]  /*11b0*/  @P0 BRA `(.L_x_22) ;  /* 0x0000000800f00947 */ /* 0x000fea0003800000 */
[----:B------:R-:W5:Y:S08]  /*11c0*/  S2UR UR69, SR_CTAID.Z ;  /* 0x00000000004579c3 */ /* 0x000f700000002700 */
[----:B------:R-:W-:Y:S01]  /*11d0*/  BAR.SYNC.DEFER_BLOCKING 0x3, 0xa0 ;  /* 0x00c2800000007b1d */ /* 0x000fe20000010000 */
[----:B------:R-:W-:Y:S01]  /*11e0*/  HFMA2 R6, -RZ, RZ, 0, 5.9604644775390625e-08 ;  /* 0x00000001ff067431 */ /* 0x000fe200000001ff */
[----:B------:R-:W-:-:S04]  /*11f0*/  MOV R5, 0x1 ;  /* 0x0000000100057802 */ /* 0x000fc80000000f00 */
[----:B-1----:R-:W-:Y:S02]  /*1200*/  UMOV UR4, 0x400 ;  /* 0x0000040000047882 */ /* 0x002fe40000000000 */
[----:B------:R-:W-:Y:S02]  /*1210*/  ULEA UR45, UR45, UR4, 0x18 ;  /* 0x000000042d2d7291 */ /* 0x000fe4000f8ec0ff */
[----:B-----5:R-:W-:-:S09]  /*1220*/  UISETP.GT.U32.AND UP0, UPT, UR69, 0x1ff, UPT ;  /* 0x000001ff4500788c */ /* 0x020fd2000bf04070 */
[----:B------:R-:W-:Y:S05]  /*1230*/  BRA.U UP0, `(.L_x_23) ;  /* 0x00000009009c7547 */ /* 0x000fea000b800000 */
[----:B------:R-:W1:Y:S01]  /*1240*/  LDS R2, [UR45+0x78] ;  /* 0x0000782dff027984 */ /* 0x000e620008000800 */
[----:B------:R-:W-:Y:S01]  /*1250*/  UIADD3 UR5, UPT, UPT, UR45, 0xa400, URZ ;  /* 0x0000a4002d057890 */ /* 0x000fe2000fffe0ff */
[----:B------:R-:W-:Y:S01]  /*1260*/  MOV R5, 0x1 ;  /* 0x0000000100057802 */ /* 0x000fe20000000f00 */
[----:B------:R-:W-:Y:S02]  /*1270*/  UIADD3 UR7, UPT, UPT, UR45, 0x34c00, URZ ;  /* 0x00034c002d077890 */ /* 0x000fe4000fffe0ff */
[----:B------:R-:W-:Y:S01]  /*1280*/  USHF.R.U32.HI UR9, URZ, 0x4, UR5 ;  /* 0x00000004ff097899 */ /* 0x000fe20008011605 */
[----:B------:R-:W5:Y:S01]  /*1290*/  LDCU UR13, c[0x0][0x374] ;  /* 0x00006e80ff0d77ac */ /* 0x000f620008000800 */
[----:B------:R-:W5:Y:S01]  /*12a0*/  LDCU UR12, c[0x0][0x370] ;  /* 0x00006e00ff0c77ac */ /* 0x000f620008000800 */
[----:B------:R-:W-:Y:S01]  /*12b0*/  UMOV UR15, 0x8a02480 ;  /* 0x08a02480000f7882 */ /* 0x000fe20000000000 */
[----:B------:R-:W-:Y:S02]  /*12c0*/  UIADD3 UR4, UPT, UPT, UR45, 0x1e400, URZ ;  /* 0x0001e4002d047890 */ /* 0x000fe4000fffe0ff */
[----:B------:R-:W-:-:S02]  /*12d0*/  USHF.R.U32.HI UR11, URZ, 0x4, UR7 ;  /* 0x00000004ff0b7899 */ /* 0x000fc40008011607 */
[----:B------:R-:W-:Y:S02]  /*12e0*/  USEL UR7, UR15, 0x8a00480, !UP5 ;  /* 0x08a004800f077887 */ /* 0x000fe4000e800000 */
[----:B------:R-:W-:Y:S01]  /*12f0*/  UIADD3 UR6, UPT, UPT, UR45, 0x32400, URZ ;  /* 0x000324002d067890 */ /* 0x000fe2000fffe0ff */
[----:B------:R-:W4:Y:S01]  /*1300*/  LDCU UR15, c[0x0][0x378] ;  /* 0x00006f00ff0f77ac */ /* 0x000f220008000800 */
[----:B------:R-:W-:Y:S01]  /*1310*/  USHF.R.U32.HI UR8, URZ, 0x4, UR4 ;  /* 0x00000004ff087899 */ /* 0x000fe20008011604 */
[----:B------:R-:W-:Y:S01]  /*1320*/  UMOV UR16, 0x1 ;  /* 0x0000000100107882 */ /* 0x000fe20000000000 */
[----:B------:R-:W-:Y:S02]  /*1330*/  USHF.R.U32.HI UR10, URZ, 0x4, UR6 ;  /* 0x00000004ff0a7899 */ /* 0x000fe40008011606 */
[----:B------:R-:W-:Y:S02]  /*1340*/  USHF.L.U32 UR6, UR16, UR47, URZ ;  /* 0x0000002f10067299 */ /* 0x000fe400080006ff */
[----:B------:R-:W-:-:S02]  /*1350*/  ULOP3.LUT UR9, UR9, 0x3fc0, URZ, 0xc0, !UPT ;  /* 0x00003fc009097892 */ /* 0x000fc4000f8ec0ff */
[----:B------:R-:W-:Y:S01]  /*1360*/  ULOP3.LUT UR8, UR8, 0x3fc0, URZ, 0xc0, !UPT ;  /* 0x00003fc008087892 */ /* 0x000fe2000f8ec0ff */
[----:B------:R-:W-:Y:S01]  /*1370*/  UMOV UR17, 0x1 ;  /* 0x0000000100117882 */ /* 0x000fe20000000000 */
[----:B-1----:R-:W-:Y:S01]  /*1380*/  R2UR UR5, R2 ;  /* 0x00000000020572ca */ /* 0x002fe200000e0000 */
[----:B------:R-:W-:Y:S02]  /*1390*/  USHF.L.U32 UR4, UR17, UR47, URZ ;  /* 0x0000002f11047299 */ /* 0x000fe400080006ff */
[----:B------:R-:W-:Y:S02]  /*13a0*/  ULOP3.LUT UR6, UR6, 0x3, URZ, 0xfc, !UPT ;  /* 0x0000000306067892 */ /* 0x000fe4000f8efcff */
[----:B------:R-:W-:Y:S02]  /*13b0*/  ULOP3.LUT UR36, UR9, 0x10000, URZ, 0xfc, !UPT ;  /* 0x0001000009247892 */ /* 0x000fe4000f8efcff */
[----:B------:R-:W-:Y:S02]  /*13c0*/  ULOP3.LUT UR37, UR8, 0x10000, URZ, 0xfc, !UPT ;  /* 0x0001000008257892 */ /* 0x000fe4000f8efcff */
[----:B------:R-:W-:-:S02]  /*13d0*/  ULOP3.LUT UR11, UR11, 0x3fc0, URZ, 0xc0, !UPT ;  /* 0x00003fc00b0b7892 */ /* 0x000fc4000f8ec0ff */
[----:B------:R-:W-:Y:S02]  /*13e0*/  ULOP3.LUT UR10, UR10, 0x3fc0, URZ, 0xc0, !UPT ;  /* 0x00003fc00a0a7892 */ /* 0x000fe4000f8ec0ff */
[----:B------:R-:W-:Y:S02]  /*13f0*/  UIADD3 UR62, UPT, UPT, UR5, 0x100, URZ ;  /* 0x00000100053e7890 */ /* 0x000fe4000fffe0ff */
[----:B------:R-:W-:Y:S02]  /*1400*/  UIADD3 UR60, UPT, UPT, UR5, 0x104, URZ ;  /* 0x00000104053c7890 */ /* 0x000fe4000fffe0ff */
[----:B------:R-:W-:Y:S02]  /*1410*/  UIADD3 UR58, UPT, UPT, UR5, 0x108, URZ ;  /* 0x00000108053a7890 */ /* 0x000fe4000fffe0ff */
[----:B------:R-:W-:Y:S02]  /*1420*/  UIADD3 UR56, UPT, UPT, UR5, 0x10c, URZ ;  /* 0x0000010c05387890 */ /* 0x000fe4000fffe0ff */
[----:B------:R-:W-:-:S02]  /*1430*/  UIADD3 UR63, UPT, UPT, UR5, 0x110, URZ ;  /* 0x00000110053f7890 */ /* 0x000fc4000fffe0ff */
[----:B------:R-:W-:Y:S02]  /*1440*/  UIADD3 UR61, UPT, UPT, UR5, 0x114, URZ ;  /* 0x00000114053d7890 */ /* 0x000fe4000fffe0ff */
[----:B------:R-:W-:Y:S02]  /*1450*/  USHF.R.U32.HI UR9, URZ, 0x1, UR62 ;  /* 0x00000001ff097899 */ /* 0x000fe4000801163e */
[----:B------:R-:W-:Y:S02]  /*1460*/  USHF.R.U32.HI UR8, URZ, 0x1, UR60 ;  /* 0x00000001ff087899 */ /* 0x000fe4000801163c */
[----:B------:R-:W-:Y:S02]  /*1470*/  ULOP3.LUT UR70, UR4, 0xffff, URZ, 0xc0, !UPT ;  /* 0x0000ffff04467892 */ /* 0x000fe4000f8ec0ff */
[----:B------:R-:W-:Y:S02]  /*1480*/  ULOP3.LUT UR66, UR6, 0xffff, URZ, 0xc0, !UPT ;  /* 0x0000ffff06427892 */ /* 0x000fe4000f8ec0ff */
[----:B-----5:R-:W-:-:S02]  /*1490*/  UIMAD UR12, UR13, UR12, URZ ;  /* 0x0000000c0d0c72a4 */ /* 0x020fc4000f8e02ff */
[----:B------:R-:W-:Y:S02]  /*14a0*/  UIADD3 UR59, UPT, UPT, UR5, 0x118, URZ ;  /* 0x00000118053b7890 */ /* 0x000fe4000fffe0ff */
[----:B------:R-:W-:Y:S02]  /*14b0*/  UIADD3 UR57, UPT, UPT, UR5, 0x11c, URZ ;  /* 0x0000011c05397890 */ /* 0x000fe4000fffe0ff */
[----:B------:R-:W-:Y:S02]  /*14c0*/  USHF.R.U32.HI UR6, URZ, 0x1, UR58 ;  /* 0x00000001ff067899 */ /* 0x000fe4000801163a */
[----:B------:R-:W-:Y:S02]  /*14d0*/  USHF.R.U32.HI UR4, URZ, 0x1, UR56 ;  /* 0x00000001ff047899 */ /* 0x000fe40008011638 */
[----:B------:R-:W-:Y:S02]  /*14e0*/  USHF.R.U32.HI UR54, URZ, 0x1a, UR63 ;  /* 0x0000001aff367899 */ /* 0x000fe4000801163f */
[----:B------:R-:W-:-:S02]  /*14f0*/  USHF.R.U32.HI UR52, URZ, 0x1a, UR61 ;  /* 0x0000001aff347899 */ /* 0x000fc4000801163d */
[----:B------:R-:W-:Y:S02]  /*1500*/  ULOP3.LUT UR9, UR9, 0x60000000, URZ, 0xc0, !UPT ;  /* 0x6000000009097892 */ /* 0x000fe4000f8ec0ff */
[----:B------:R-:W-:Y:S02]  /*1510*/  ULOP3.LUT UR8, UR8, 0x60000000, URZ, 0xc0, !UPT ;  /* 0x6000000008087892 */ /* 0x000fe4000f8ec0ff */
[----:B------:R-:W-:Y:S02]  /*1520*/  USEL UR14, URZ, 0x4000, UP6 ;  /* 0x00004000ff0e7887 */ /* 0x000fe4000b000000 */
[----:B------:R-:W-:Y:S02]  /*1530*/  ULOP3.LUT UR64, UR11, 0x10000, URZ, 0xfc, !UPT ;  /* 0x000100000b407892 */ /* 0x000fe4000f8efcff */
[----:B------:R-:W-:Y:S02]  /*1540*/  ULOP3.LUT UR65, UR10, 0x10000, URZ, 0xfc, !UPT ;  /* 0x000100000a417892 */ /* 0x000fe4000f8efcff */
[----:B----4-:R-:W-:-:S02]  /*1550*/  UIMAD UR12, UR12, UR15, URZ ;  /* 0x0000000f0c0c72a4 */ /* 0x010fc4000f8e02ff */
[----:B------:R-:W-:Y:S02]  /*1560*/  USHF.R.U32.HI UR10, URZ, 0x1a, UR59 ;  /* 0x0000001aff0a7899 */ /* 0x000fe4000801163b */
[----:B------:R-:W-:Y:S02]  /*1570*/  USHF.R.U32.HI UR11, URZ, 0x1a, UR57 ;  /* 0x0000001aff0b7899 */ /* 0x000fe40008011639 */
[----:B------:R-:W-:Y:S02]  /*1580*/  ULOP3.LUT UR6, UR6, 0x60000000, URZ, 0xc0, !UPT ;  /* 0x6000000006067892 */ /* 0x000fe4000f8ec0ff */
[----:B------:R-:W-:Y:S02]  /*1590*/  ULOP3.LUT UR4, UR4, 0x60000000, URZ, 0xc0, !UPT ;  /* 0x6000000004047892 */ /* 0x000fe4000f8ec0ff */
[----:B------:R-:W-:Y:S02]  /*15a0*/  ULOP3.LUT UR54, UR9, 0x30, UR54, 0xf8, !UPT ;  /* 0x0000003009367892 */ /* 0x000fe4000f8ef836 */
[----:B------:R-:W-:-:S02]  /*15b0*/  ULOP3.LUT UR52, UR8, 0x30, UR52, 0xf8, !UPT ;  /* 0x0000003008347892 */ /* 0x000fc4000f8ef834 */
[----:B------:R-:W-:Y:S02]  /*15c0*/  UIADD3 UR7, UPT, UPT, UR14, UR7, URZ ;  /* 0x000000070e077290 */ /* 0x000fe4000fffe0ff */
[----:B------:R-:W-:Y:S02]  /*15d0*/  ULEA.HI UR71, UR12, UR12, URZ, 0x1 ;  /* 0x0000000c0c477291 */ /* 0x000fe4000f8f08ff */
[----:B------:R-:W-:Y:S02]  /*15e0*/  ULOP3.LUT UR6, UR6, 0x30, UR10, 0xf8, !UPT ;  /* 0x0000003006067892 */ /* 0x000fe4000f8ef80a */
[----:B------:R-:W-:Y:S02]  /*15f0*/  ULOP3.LUT UR4, UR4, 0x30, UR11, 0xf8, !UPT ;  /* 0x0000003004047892 */ /* 0x000fe4000f8ef80b */
[----:B------:R-:W-:Y:S02]  /*1600*/  ULOP3.LUT UR55, UR54, UR7, URZ, 0xfc, !UPT ;  /* 0x0000000736377292 */ /* 0x000fe4000f8efcff */
[----:B------:R-:W-:-:S02]  /*1610*/  ULOP3.LUT UR53, UR52, UR7, URZ, 0xfc, !UPT ;  /* 0x0000000734357292 */ /* 0x000fc4000f8efcff */
[----:B------:R-:W-:Y:S02]  /*1620*/  USHF.R.S32.HI UR71, URZ, 0x1, UR71 ;  /* 0x00000001ff477899 */ /* 0x000fe40008011447 */
[----:B------:R-:W-:Y:S02]  /*1630*/  ULOP3.LUT UR51, UR6, UR7, URZ, 0xfc, !UPT ;  /* 0x0000000706337292 */ /* 0x000fe4000f8efcff */
[----:B------:R-:W-:Y:S01]  /*1640*/  ULOP3.LUT UR49, UR4, UR7, URZ, 0xfc, !UPT ;  /* 0x0000000704317292 */ /* 0x000fe2000f8efcff */
[----:B------:R-:W-:Y:S01]  /*1650*/  UMOV UR67, URZ ;  /* 0x000000ff00437c82 */ /* 0x000fe20008000000 */
[----:B------:R-:W-:Y:S01]  /*1660*/  UMOV UR33, URZ ;  /* 0x000000ff00217c82 */ /* 0x000fe20008000000 */
[----:B------:R-:W-:Y:S01]  /*1670*/  UMOV UR32, URZ ;  /* 0x000000ff00207c82 */ /* 0x000fe20008000000 */
[----:B------:R-:W-:Y:S01]  /*1680*/  UMOV UR54, URZ ;  /* 0x000000ff00367c82 */ /* 0x000fe20008000000 */
[----:B------:R-:W-:Y:S01]  /*1690*/  UMOV UR52, URZ ;  /* 0x000000ff00347c82 */ /* 0x000fe20008000000 */
[----:B------:R-:W-:Y:S01]  /*16a0*/  UMOV UR50, URZ ;  /* 0x000000ff00327c82 */ /* 0x000fe20008000000 */
[----:B------:R-:W-:-:S05]  /*16b0*/  UMOV UR48, URZ ;  /* 0x000000ff00307c82 */ /* 0x000fca0008000000 */
.L_x_28:
[----:B------:R-:W-:Y:S01]  /*16c0*/  USHF.L.U32 UR4, UR33, 0x1f, URZ ;  /* 0x0000001f21047899 */ /* 0x000fe200080006ff */
[----:B------:R-:W-:Y:S01]  /*16d0*/  SHF.L.U32 R3, R5, 0x1f, RZ ;  /* 0x0000001f05037819 */ /* 0x000fe200000006ff */
[----:B-1----:R-:W-:Y:S02]  /*16e0*/  ULEA UR6, UR32, UR45, 0x3 ;  /* 0x0000002d20067291 */ /* 0x002fe4000f8e18ff */
[----:B------:R-:W-:Y:S02]  /*16f0*/  ULEA UR68, UR67, UR45, 0x3 ;  /* 0x0000002d43447291 */ /* 0x000fe4000f8e18ff */
[----:B------:R-:W-:Y:S01]  /*1700*/  MOV R2, UR4 ;  /* 0x0000000400027c02 */ /* 0x000fe20008000f00 */
[----:B------:R-:W-:Y:S02]  /*1710*/  ULEA UR35, UR67, UR5, 0x7 ;  /* 0x0000000543237291 */ /* 0x000fe4000f8e38ff */
[----:B------:R-:W-:Y:S02]  /*1720*/  UIADD3 UR69, UPT, UPT, UR71, UR69, URZ ;  /* 0x0000004547457290 */ /* 0x000fe4000fffe0ff */
[----:B-----5:R1:W4:Y:S01]  /*1730*/  SYNCS.PHASECHK.TRANS64.TRYWAIT P1, [UR6], R2 ;  /* 0x00000002ff0075a7 */ /* 0x0203220008021106 */
[----:B------:R-:W-:Y:S01]  /*1740*/  UPLOP3.LUT UP2, UPT, UPT, UPT, UPT, 0x40, 0x4 ;  /* 0x000000000004789c */ /* 0x000fe20003f4e870 */
[----:B------:R-:W5:Y:S02]  /*1750*/  SYNCS.PHASECHK.TRANS64.TRYWAIT P0, [UR68+0x60], R3 ;  /* 0x00006003ff0075a7 */ /* 0x000f640008001144 */
[----:B-1--45:R-:W-:Y:S08]  /*1760*/  @!P0 BRA `(.L_x_24) ;  /* 0x0000002800548947 */ /* 0x032ff00003800000 */
.L_x_56:
[----:B------:R-:W-:-:S05]  /*1770*/  UMOV UR4, URZ ;  /* 0x000000ff00047c82 */ /* 0x000fca0008000000 */
.L_x_27:
[----:B----4-:R-:W-:Y:S02]  /*1780*/  UIADD3 UR13, UPT, UPT, UR32, 0x1, URZ ;  /* 0x00000001200d7890 */ /* 0x010fe4000fffe0ff */
[----:B------:R-:W-:Y:S02]  /*1790*/  USHF.L.U32 UR7, UR32, 0xa, URZ ;  /* 0x0000000a20077899 */ /* 0x000fe400080006ff */
[----:B------:R-:W-:Y:S02]  /*17a0*/  UISETP.NE.AND UP1, UPT, UR13, 0x5, UPT ;  /* 0x000000050d00788c */ /* 0x000fe4000bf25270 */
[----:B------:R-:W-:Y:S02]  /*17b0*/  UIADD3 UR11, UPT, UPT, UR7, 0x6, URZ ;  /* 0x00000006070b7890 */ /* 0x000fe4000fffe0ff */
[----:B------:R-:W-:Y:S02]  /*17c0*/  UISETP.GT.U32.AND UP0, UPT, UR4, 0xe, UPT ;  /* 0x0000000e0400788c */ /* 0x000fe4000bf04070 */
[----:B------:R-:W-:Y:S02]  /*17d0*/  ULEA UR8, UR32, UR65, 0x7 ;  /* 0x0000004120087291 */ /* 0x000fe4000f8e38ff */
[----:B------:R-:W-:Y:S02]  /*17e0*/  ULEA UR6, UR32, UR64, 0x7 ;  /* 0x0000004020067291 */ /* 0x000fe4000f8e38ff */
[----:B------:R-:W-:Y:S01]  /*17f0*/  ULEA UR34, UR32, UR45, 0x3 ;  /* 0x0000002d20227291 */ /* 0x000fe2000f8e18ff */
[----:B------:R-:W-:Y:S01]  /*1800*/  PLOP3.LUT P0, PT, PT, PT, UP0, 0x80, 0x8 ;  /* 0x000000000008781c */ /* 0x000fe20003f0f008 */
[----:B------:R-:W-:Y:S02]  /*1810*/  UIADD3 UR18, UPT, UPT, UR7, UR37, URZ ;  /* 0x0000002507127290 */ /* 0x000fe4000fffe0ff */
[----:B------:R-:W-:Y:S02]  /*1820*/  UIADD3 UR16, UPT, UPT, UR7, UR36, URZ ;  /* 0x0000002407107290 */ /* 0x000fe4000fffe0ff */
[----:B------:R-:W-:Y:S02]  /*1830*/  UIADD3 UR14, UPT, UPT, UR37, 0x2, UR7 ;  /* 0x00000002250e7890 */ /* 0x000fe4000fffe007 */
[----:B------:R-:W-:Y:S02]  /*1840*/  UIADD3 UR12, UPT, UPT, UR36, 0x2, UR7 ;  /* 0x00000002240c7890 */ /* 0x000fe4000fffe007 */
[----:B------:R-:W-:Y:S02]  /*1850*/  UIADD3 UR10, UPT, UPT, UR37, 0x4, UR7 ;  /* 0x00000004250a7890 */ /* 0x000fe4000fffe007 */
[----:B------:R-:W-:Y:S02]  /*1860*/  UIADD3 UR42, UPT, UPT, UR36, 0x4, UR7 ;  /* 0x00000004242a7890 */ /* 0x000fe4000fffe007 */
[----:B------:R-:W-:Y:S02]  /*1870*/  UIADD3 UR40, UPT, UPT, UR11, UR37, URZ ;  /* 0x000000250b287290 */ /* 0x000fe4000fffe0ff */
[----:B------:R-:W-:Y:S02]  /*1880*/  UIADD3 UR44, UPT, UPT, UR11, UR36, URZ ;  /* 0x000000240b2c7290 */ /* 0x000fe4000fffe0ff */
[----:B------:R-:W-:Y:S02]  /*1890*/  USEL UR32, UR13, URZ, UP1 ;  /* 0x000000ff0d207287 */ /* 0x000fe40008800000 */
[----:B------:R-:W-:Y:S02]  /*18a0*/  UIADD3 UR30, UPT, UPT, UR8, 0x20, URZ ;  /* 0x00000020081e7890 */ /* 0x000fe4000fffe0ff */
[----:B------:R-:W-:Y:S02]  /*18b0*/  UIADD3 UR28, UPT, UPT, UR8, 0x40, URZ ;  /* 0x00000040081c7890 */ /* 0x000fe4000fffe0ff */
[----:B------:R-:W-:Y:S02]  /*18c0*/  UIADD3 UR26, UPT, UPT, UR8, 0x60, URZ ;  /* 0x00000060081a7890 */ /* 0x000fe4000fffe0ff */
[----:B------:R-:W-:Y:S02]  /*18d0*/  UIADD3 UR24, UPT, UPT, UR6, 0x20, URZ ;  /* 0x0000002006187890 */ /* 0x000fe4000fffe0ff */
[----:B------:R-:W-:Y:S02]  /*18e0*/  UIADD3 UR22, UPT, UPT, UR6, 0x40, URZ ;  /* 0x0000004006167890 */ /* 0x000fe4000fffe0ff */
[----:B------:R-:W-:Y:S02]  /*18f0*/  UIADD3 UR20, UPT, UPT, UR6, 0x60, URZ ;  /* 0x0000006006147890 */ /* 0x000fe4000fffe0ff */
[----:B------:R-:W-:Y:S02]  /*1900*/  UIADD3 UR46, UPT, UPT, UR34, 0x28, URZ ;  /* 0x00000028222e7890 */ /* 0x000fe4000fffe0ff */
[----:B------:R-:W-:Y:S01]  /*1910*/  USEL UR39, URZ, 0x1, UP1 ;  /* 0x00000001ff277887 */ /* 0x000fe20008800000 */
[----:B------:R-:W-:Y:S01]  /*1920*/  UMOV UR9, 0x4008 ;  /* 0x0000400800097882 */ /* 0x000fe20000000000 */
        /* <DEDUP_REMOVED lines=12> */
[----:B-----5:R-:W-:Y:S05]  /*19f0*/  @P1 BRA `(.L_x_25) ;  /* 0x0000000000101947 */ /* 0x020fea0003800000 */
[----:B------:R-:W-:Y:S06]  /*1a00*/  USHF.L.U32 UR38, UR33, 0x1f, URZ ;  /* 0x0000001f21267899 */ /* 0x000fec00080006ff */
[----:B-1----:R-:W-:Y:S04]  /*1a10*/  MOV R2, UR38 ;  /* 0x0000002600027c02 */ /* 0x002fe80008000f00 */
[----:B------:R-:W1:Y:S02]  /*1a20*/  SYNCS.PHASECHK.TRANS64.TRYWAIT P1, [UR34], R2 ;  /* 0x00000002ff0075a7 */ /* 0x000e640008021122 */
[----:B-1----:R-:W-:Y:S05]  /*1a30*/  @!P1 BRA `(.L_x_26) ;  /* 0x0000002400c09947 */ /* 0x002fea0003800000 */
.L_x_25:
[----:B------:R-:W-:Y:S01]  /*1a40*/  ULOP3.LUT UR33, UR33, UR39, URZ, 0x3c, !UPT ;  /* 0x0000002721217292 */ /* 0x000fe2000f8e3cff */
[----:B------:R4:W-:Y:S01]  /*1a50*/  UTCCP.T.S.4x32dp128bit tmem[UR5+0x100], gdesc[UR8] ;  /* 0x00010008050079e7 */ /* 0x0009e20009100000 */
[----:B------:R-:W-:Y:S01]  /*1a60*/  PLOP3.LUT P1, PT, PT, PT, PT, 0x80, 0x8 ;  /* 0x000000000008781c */ /* 0x000fe20003f2f070 */
[----:B------:R4:W-:Y:S01]  /*1a70*/  UTCCP.T.S.4x32dp128bit tmem[UR5+0x104], gdesc[UR30] ;  /* 0x0001041e050079e7 */ /* 0x0009e20009100000 */
[----:B------:R-:W-:Y:S01]  /*1a80*/  UMOV UR38, UR44 ;  /* 0x0000002c00267c82 */ /* 0x000fe20008000000 */
[----:B------:R4:W-:Y:S01]  /*1a90*/  UTCCP.T.S.4x32dp128bit tmem[UR5+0x108], gdesc[UR28] ;  /* 0x0001081c050079e7 */ /* 0x0009e20009100000 */
[----:B------:R-:W-:Y:S01]  /*1aa0*/  @!UP0 USHF.L.U32 UR44, UR33, 0x1f, URZ ;  /* 0x0000001f212c8899 */ /* 0x000fe200080006ff */
[----:B------:R4:W-:Y:S01]  /*1ab0*/  UTCCP.T.S.4x32dp128bit tmem[UR5+0x10c], gdesc[UR26] ;  /* 0x00010c1a050079e7 */ /* 0x0009e20009100000 */
[----:B------:R-:W-:Y:S01]  /*1ac0*/  @!UP0 ULEA UR34, UR32, UR45, 0x3 ;  /* 0x0000002d20228291 */ /* 0x000fe2000f8e18ff */
[----:B------:R4:W-:Y:S01]  /*1ad0*/  UTCCP.T.S.4x32dp128bit tmem[UR5+0x110], gdesc[UR6] ;  /* 0x00011006050079e7 */ /* 0x0009e20009100000 */
[----:B------:R4:W-:Y:S01]  /*1ae0*/  UTCCP.T.S.4x32dp128bit tmem[UR5+0x114], gdesc[UR24] ;  /* 0x00011418050079e7 */ /* 0x0009e20009100000 */
[----:B------:R4:W-:Y:S01]  /*1af0*/  UTCCP.T.S.4x32dp128bit tmem[UR5+0x118], gdesc[UR22] ;  /* 0x00011816050079e7 */ /* 0x0009e20009100000 */
[----:B------:R4:W-:Y:S01]  /*1b00*/  UTCCP.T.S.4x32dp128bit tmem[UR5+0x11c], gdesc[UR20] ;  /* 0x00011c14050079e7 */ /* 0x0009e20009100000 */
[----:B------:R4:W-:Y:S01]  /*1b10*/  UTCOMMA.4X gdesc[UR16], gdesc[UR18], tmem[UR35], tmem[UR54], idesc[UR55], tmem[UR62], UP2 ;  /* 0x803e3612100075ea */ /* 0x0009e20009000023 */
[----:B------:R-:W-:Y:S01]  /*1b20*/  UMOV UR43, 0x40004040 ;  /* 0x40004040002b7882 */ /* 0x000fe20000000000 */
[----:B-1----:R-:W-:Y:S01]  /*1b30*/  MOV R2, UR44 ;  /* 0x0000002c00027c02 */ /* 0x002fe20008000f00 */
[----:B------:R4:W-:Y:S01]  /*1b40*/  UTCOMMA.4X gdesc[UR12], gdesc[UR14], tmem[UR35], tmem[UR52], idesc[UR53], tmem[UR60], UPT ;  /* 0x803c340e0c0075ea */ /* 0x0009e2000b800023 */
[----:B------:R-:W-:Y:S01]  /*1b50*/  UMOV UR41, 0x40004040 ;  /* 0x4000404000297882 */ /* 0x000fe20000000000 */
[----:B------:R-:W-:Y:S01]  /*1b60*/  UMOV UR39, 0x40004040 ;  /* 0x4000404000277882 */ /* 0x000fe20000000000 */
[----:B------:R4:W-:Y:S01]  /*1b70*/  UTCOMMA.4X gdesc[UR42], gdesc[UR10], tmem[UR35], tmem[UR50], idesc[UR51], tmem[UR58], UPT ;  /* 0x803a320a2a0075ea */ /* 0x0009e2000b800023 */
[----:B------:R4:W-:Y:S01]  /*1b80*/  UTCOMMA.4X gdesc[UR38], gdesc[UR40], tmem[UR35], tmem[UR48], idesc[UR49], tmem[UR56], UPT ;  /* 0x80383028260075ea */ /* 0x0009e2000b800023 */
[----:B------:R4:W-:Y:S01]  /*1b90*/  UTCBAR.MULTICAST [UR46], URZ, UR66 ;  /* 0x000000ff2e0073e9 */ /* 0x0009e20008000842 */
[----:B------:R4:W5:Y:S01]  /*1ba0*/  @!P0 SYNCS.PHASECHK.TRANS64.TRYWAIT P1, [UR34], R2 ;  /* 0x00000002ff0085a7 */ /* 0x0009620008021122 */
[----:B------:R-:W-:Y:S02]  /*1bb0*/  UIADD3 UR4, UPT, UPT, UR4, 0x1, URZ ;  /* 0x0000000104047890 */ /* 0x000fe4000fffe0ff */
[----:B------:R-:W-:Y:S02]  /*1bc0*/  UPLOP3.LUT UP2, UPT, UPT, UPT, UPT, 0x80, 0x8 ;  /* 0x000000000008789c */ /* 0x000fe40003f4f070 */
[----:B------:R-:W-:Y:S09]  /*1bd0*/  UISETP.NE.AND UP0, UPT, UR4, 0x10, UPT ;  /* 0x000000100400788c */ /* 0x000ff2000bf05270 */
[----:B------:R-:W-:Y:S05]  /*1be0*/  BRA.U UP0, `(.L_x_27) ;  /* 0xfffffff900e47547 */ /* 0x000fea000b83ffff */
[----:B----4-:R-:W-:Y:S02]  /*1bf0*/  UIADD3 UR6, UPT, UPT, UR68, 0x50, URZ ;  /* 0x0000005044067890 */ /* 0x010fe4000fffe0ff */
[----:B------:R-:W-:-:S04]  /*1c00*/  UIADD3 UR4, UPT, UPT, UR67, 0x1, URZ ;  /* 0x0000000143047890 */ /* 0x000fc8000fffe0ff */
[----:B------:R-:W-:-:S03]  /*1c10*/  UISETP.NE.AND UP0, UPT, UR4, 0x2, UPT ;  /* 0x000000020400788c */ /* 0x000fc6000bf05270 */
[----:B------:R1:W-:Y:S01]  /*1c20*/  UTCBAR.MULTICAST [UR6], URZ, UR70 ;  /* 0x000000ff060073e9 */ /* 0x0003e20008000846 */
[----:B------:R-:W-:Y:S02]  /*1c30*/  USEL UR4, UR4, URZ, UP0 ;  /* 0x000000ff04047287 */ /* 0x000fe40008000000 */
[----:B------:R-:W-:Y:S02]  /*1c40*/  USEL UR7, URZ, 0x1, UP0 ;  /* 0x00000001ff077887 */ /* 0x000fe40008000000 */
[----:B------:R-:W-:-:S03]  /*1c50*/  UISETP.GE.AND UP0, UPT, UR69, 0x200, UPT ;  /* 0x000002004500788c */ /* 0x000fc6000bf06270 */
[----:B------:R-:W-:Y:S01]  /*1c60*/  UMOV UR67, UR4 ;  /* 0x0000000400437c82 */ /* 0x000fe20008000000 */
[----:B------:R-:W-:-:S05]  /*1c70*/  LOP3.LUT R5, R5, UR7, RZ, 0x3c, !PT ;  /* 0x0000000705057c12 */ /* 0x000fca000f8e3cff */
[----:B------:R-:W-:Y:S05]  /*1c80*/  BRA.U !UP0, `(.L_x_28) ;  /* 0xfffffff9088c7547 */ /* 0x000fea000b83ffff */
[----:B------:R-:W-:-:S06]  /*1c90*/  UIADD3 UR4, UPT, UPT, UR4, 0x1, URZ ;  /* 0x0000000104047890 */ /* 0x000fcc000fffe0ff */
[----:B------:R-:W-:Y:S02]  /*1ca0*/  MOV R6, UR4 ;  /* 0x0000000400067c02 */ /* 0x000fe40008000f00 */
.L_x_23:
[----:B------:R-:W-:-:S09]  /*1cb0*/  UISETP.NE.AND UP0, UPT, UR47, URZ, UPT ;  /* 0x000000ff2f00728c */ /* 0x000fd2000bf05270 */
[----:B------:R-:W-:Y:S05]  /*1cc0*/  BRA.U UP0, `(.L_x_22) ;  /* 0x00000001002c7547 */ /* 0x000fea000b800000 */
[----:B------:R-:W1:Y:S01]  /*1cd0*/  S2R R2, SR_CgaCtaId ;  /* 0x0000000000027919 */ /* 0x000e620000008800 */
[----:B------:R-:W-:Y:S02]  /*1ce0*/  ISETP.NE.AND P0, PT, R6, 0x2, PT ;  /* 0x000000020600780c */ /* 0x000fe40003f05270 */
[----:B------:R-:W-:Y:S02]  /*1cf0*/  MOV R3, 0x400 ;  /* 0x0000040000037802 */ /* 0x000fe40000000f00 */
[----:B------:R-:W-:-:S04]  /*1d00*/  SEL R4, RZ, 0x1, P0 ;  /* 0x00000001ff047807 */ /* 0x000fc80000000000 */
[----:B------:R-:W-:-:S05]  /*1d10*/  LOP3.LUT R4, R5, R4, RZ, 0x3c, !PT ;  /* 0x0000000405047212 */ /* 0x000fca00078e3cff */
[----:B------:R-:W-:Y:S01]  /*1d20*/  IMAD.U32 R4, R4, -0x80000000, RZ ;  /* 0x8000000004047824 */ /* 0x000fe200078e00ff */
[----:B-1----:R-:W-:Y:S02]  /*1d30*/  LEA R2, R2, R3, 0x18 ;  /* 0x0000000302027211 */ /* 0x002fe400078ec0ff */
[----:B------:R-:W-:-:S05]  /*1d40*/  SEL R3, R6, RZ, P0 ;  /* 0x000000ff06037207 */ /* 0x000fca0000000000 */
[----:B------:R-:W-:-:S04]  /*1d50*/  IMAD R2, R3, 0x8, R2 ;  /* 0x0000000803027824 */ /* 0x000fc800078e0202 */
[----:B------:R-:W1:Y:S02]  /*1d60*/  SYNCS.PHASECHK.TRANS64.TRYWAIT P0, [R2+URZ+0x60], R4 ;  /* 0x00006004020075a7 */ /* 0x000e6400080011ff */
[----:B-1----:R-:W-:Y:S05]  /*1d70*/  @!P0 BRA `(.L_x_29) ;  /* 0x0000002400108947 */ /* 0x002fea0003800000 */
.L_x_22:
[----:B------:R-:W-:-:S13]  /*1d80*/  ISETP.GT.AND P0, PT, R7, 0x3, PT ;  /* 0x000000030700780c */ /* 0x000fda0003f04270 */
[----:B-12345:R-:W-:Y:S05]  /*1d90*/  @P0 EXIT ;  /* 0x000000000000094d */ /* 0x03efea0003800000 */
[----:B------:R-:W-:-:S13]  /*1da0*/  ISETP.NE.AND P0, PT, R7, RZ, PT ;  /* 0x000000ff0700720c */ /* 0x000fda0003f05270 */
[----:B------:R-:W-:Y:S05]  /*1db0*/  @P0 BRA `(.L_x_30) ;  /* 0x0000000000b80947 */ /* 0x000fea0003800000 */
[----:B------:R-:W1:Y:S01]  /*1dc0*/  S2UR UR6, SR_CgaCtaId ;  /* 0x00000000000679c3 */ /* 0x000e620000008800 */
[----:B------:R-:W-:Y:S01]  /*1dd0*/  NOP ;  /* 0x0000000000007918 */ /* 0x000fe20000000000 */
[----:B------:R-:W-:Y:S02]  /*1de0*/  UMOV UR4, 0x40 ;  /* 0x0000004000047882 */ /* 0x000fe40000000000 */
[----:B-1----:R-:W-:-:S09]  /*1df0*/  ULEA UR4, UR6, UR4, 0x18 ;  /* 0x0000000406047291 */ /* 0x002fd2000f8ec0ff */
[----:B------:R-:W1:Y:S01]  /*1e00*/  LDS.U8 R2, [UR4] ;  /* 0x00000004ff027984 */ /* 0x000e620008000000 */
[----:B------:R-:W-:Y:S02]  /*1e10*/  UMOV UR4, 0x400 ;  /* 0x0000040000047882 */ /* 0x000fe40000000000 */
[----:B------:R-:W-:Y:S01]  /*1e20*/  ULEA UR5, UR6, UR4, 0x18 ;  /* 0x0000000406057291 */ /* 0x000fe2000f8ec0ff */
[----:B-1----:R-:W-:-:S13]  /*1e30*/  ISETP.NE.AND P0, PT, R2, RZ, PT ;  /* 0x000000ff0200720c */ /* 0x002fda0003f05270 */
[----:B------:R-:W-:Y:S05]  /*1e40*/  @P0 BRA `(.L_x_31) ;  /* 0x00000000007c0947 */ /* 0x000fea0003800000 */
[----:B------:R-:W-:-:S13]  /*1e50*/  ELECT P0, URZ, PT ;  /* 0x0000000000ff782f */ /* 0x000fda0003800000 */
[----:B------:R-:W-:Y:S05]  /*1e60*/  @!P0 BRA `(.L_x_32) ;  /* 0x0000000000848947 */ /* 0x000fea0003800000 */
[----:B------:R-:W-:Y:S01]  /*1e70*/  UMOV UR4, 0x10 ;  /* 0x0000001000047882 */ /* 0x000fe20000000000 */
[----:B------:R-:W-:-:S04]  /*1e80*/  IMAD.MOV.U32 R3, RZ, RZ, 0xffff ;  /* 0x0000ffffff037424 */ /* 0x000fc800078e00ff */
[----:B------:R-:W-:Y:S04]  /*1e90*/  DEPBAR.LE SB1, 0x36 ;  /* 0x00009d800000791a */ /* 0x000fe80000000000 */
[----:B------:R-:W1:Y:S02]  /*1ea0*/  UTCATOMSWS.FIND_AND_SET.ALIGN UP0, UR4, UR4 ;  /* 0x00000004000475e3 */ /* 0x000e640008000800 */
[----:B-1----:R-:W-:Y:S01]  /*1eb0*/  PLOP3.LUT P0, PT, PT, PT, UP0, 0x80, 0x8 ;  /* 0x000000000008781c */ /* 0x002fe20003f0f008 */
[----:B------:R-:W-:-:S03]  /*1ec0*/  IMAD.U32 R4, RZ, RZ, UR4 ;  /* 0x00000004ff047e24 */ /* 0x000fc6000f8e00ff */
[----:B------:R-:W-:-:S04]  /*1ed0*/  SEL R2, RZ, 0xffffffff, !P0 ;  /* 0xffffffffff027807 */ /* 0x000fc80004000000 */
[----:B------:R-:W-:Y:S01]  /*1ee0*/  ISETP.NE.AND P0, PT, R2, RZ, PT ;  /* 0x000000ff0200720c */ /* 0x000fe20003f05270 */
[----:B------:R-:W-:-:S12]  /*1ef0*/  IMAD.MOV.U32 R2, RZ, RZ, 0x1 ;  /* 0x00000001ff027424 */ /* 0x000fd800078e00ff */
[----:B------:R-:W-:Y:S05]  /*1f00*/  @P0 BRA `(.L_x_33) ;  /* 0x0000000000240947 */ /* 0x000fea0003800000 */
.L_x_34:
[----:B------:R-:W-:Y:S05]  /*1f10*/  NANOSLEEP 0x64 ;  /* 0x000000640000795d */ /* 0x000fea0003800000 */
[----:B------:R-:W-:-:S05]  /*1f20*/  UMOV UR4, 0x10 ;  /* 0x0000001000047882 */ /* 0x000fca0000000000 */
[----:B------:R-:W-:Y:S04]  /*1f30*/  DEPBAR.LE SB1, 0x36 ;  /* 0x00009d800000791a */ /* 0x000fe80000000000 */
[----:B------:R-:W1:Y:S02]  /*1f40*/  UTCATOMSWS.FIND_AND_SET.ALIGN UP0, UR4, UR4 ;  /* 0x00000004000475e3 */ /* 0x000e640008000800 */
[----:B-1----:R-:W-:-:S04]  /*1f50*/  PLOP3.LUT P0, PT, PT, PT, UP0, 0x80, 0x8 ;  /* 0x000000000008781c */ /* 0x002fc80003f0f008 */
[----:B------:R-:W-:-:S04]  /*1f60*/  SEL R4, RZ, 0xffffffff, !P0 ;  /* 0xffffffffff047807 */ /* 0x000fc80004000000 */
[----:B------:R-:W-:Y:S01]  /*1f70*/  ISETP.NE.AND P0, PT, R4, RZ, PT ;  /* 0x000000ff0400720c */ /* 0x000fe20003f05270 */
[----:B------:R-:W-:-:S12]  /*1f80*/  IMAD.U32 R4, RZ, RZ, UR4 ;  /* 0x00000004ff047e24 */ /* 0x000fd8000f8e00ff */
[----:B------:R-:W-:Y:S05]  /*1f90*/  @!P0 BRA `(.L_x_34) ;  /* 0xfffffffc00dc8947 */ /* 0x000fea000383ffff */
.L_x_33:
[C---:B------:R-:W-:Y:S01]  /*1fa0*/  VIADD R5, R4.reuse, 0x10 ;  /* 0x0000001004057836 */ /* 0x040fe20000000000 */
[----:B------:R-:W-:Y:S01]  /*1fb0*/  UMOV UR4, 0x50 ;  /* 0x0000005000047882 */ /* 0x000fe20000000000 */
[----:B------:R-:W-:Y:S01]  /*1fc0*/  SHF.L.U32 R3, R3, R4, RZ ;  /* 0x0000000403037219 */ /* 0x000fe200000006ff */
[----:B------:R-:W-:Y:S01]  /*1fd0*/  ULEA UR4, UR6, UR4, 0x18 ;  /* 0x0000000406047291 */ /* 0x000fe2000f8ec0ff */
[----:B------:R-:W-:Y:S01]  /*1fe0*/  IMAD.SHL.U32 R4, R4, 0x20, RZ ;  /* 0x0000002004047824 */ /* 0x000fe200078e00ff */
[----:B------:R-:W-:-:S04]  /*1ff0*/  SHF.L.U32 R2, R2, R5, RZ ;  /* 0x0000000502027219 */ /* 0x000fc800000006ff */
[----:B------:R-:W-:-:S05]  /*2000*/  LOP3.LUT R2, R2, R3, RZ, 0xfc, !PT ;  /* 0x0000000302027212 */ /* 0x000fca00078efcff */
[----:B------:R1:W-:Y:S04]  /*2010*/  ATOMS.OR RZ, [UR4], R2 ;  /* 0x00000002ffff798c */ /* 0x0003e8000b000004 */
[----:B------:R1:W-:Y:S01]  /*2020*/  STS [UR5+0x78], R4 ;  /* 0x00007804ff007988 */ /* 0x0003e20008000805 */
[----:B------:R-:W-:Y:S05]  /*2030*/  BRA `(.L_x_32) ;  /* 0x0000000000107947 */ /* 0x000fea0003800000 */
.L_x_31:
[----:B------:R-:W-:-:S05]  /*2040*/  MOV R2, 0xffffffff ;  /* 0xffffffff00027802 */ /* 0x000fca0000000f00 */
[----:B------:R1:W-:Y:S02]  /*2050*/  STS [UR5+0x78], R2 ;  /* 0x00007802ff007988 */ /* 0x0003e40008000805 */
[----:B-1----:R-:W-:Y:S02]  /*2060*/  MOV R2, 0x2080 ;  /* 0x0000208000027802 */ /* 0x002fe40000000f00 */
[----:B------:R-:W-:Y:S05]  /*2070*/  CALL.REL.NOINC `($__internal_1_$__cuda_sm10x_tcgen05_guardrail_trap_phase_invalid_during_alloc) ;  /* 0x00000020008c7944 */ /* 0x000fea0003c00000 */
.L_x_32:
[----:B------:R-:W-:Y:S05]  /*2080*/  WARPSYNC.ALL ;  /* 0x0000000000007948 */ /* 0x000fea0003800000 */
[----:B------:R-:W-:Y:S01]  /*2090*/  NOP ;  /* 0x0000000000007918 */ /* 0x000fe20000000000 */
.L_x_30:
[----:B------:R-:W2:Y:S08]  /*20a0*/  S2UR UR4, SR_CgaCtaId ;  /* 0x00000000000479c3 */ /* 0x000eb00000008800 */
[----:B------:R-:W-:Y:S06]  /*20b0*/  BAR.SYNC.DEFER_BLOCKING 0x3, 0xa0 ;  /* 0x00c2800000007b1d */ /* 0x000fec0000010000 */
[----:B------:R-:W-:-:S02]  /*20c0*/  UMOV UR5, 0x400 ;  /* 0x0000040000057882 */ /* 0x000fc40000000000 */
[----:B------:R-:W3:Y:S01]  /*20d0*/  S2UR UR31, SR_CTAID.Z ;  /* 0x00000000001f79c3 */ /* 0x000ee20000002700 */
[----:B--2---:R-:W-:-:S06]  /*20e0*/  ULEA UR4, UR4, UR5, 0x18 ;  /* 0x0000000504047291 */ /* 0x004fcc000f8ec0ff */
[----:B------:R-:W-:Y:S01]  /*20f0*/  MOV R3, UR4 ;  /* 0x0000000400037c02 */ /* 0x000fe20008000f00 */
[----:B---3--:R-:W-:-:S04]  /*2100*/  UISETP.GT.U32.AND UP0, UPT, UR31, 0x1ff, UPT ;  /* 0x000001ff1f00788c */ /* 0x008fc8000bf04070 */
[----:B------:R2:W3:Y:S05]  /*2110*/  LDS R63, [R3+0x78] ;  /* 0x00007800033f7984 */ /* 0x0004ea0000000800 */
[----:B------:R-:W-:Y:S05]  /*2120*/  BRA.U UP0, `(.L_x_35) ;  /* 0x0000001900f87547 */ /* 0x000fea000b800000 */
[----:B------:R-:W4:Y:S01]  /*2130*/  LDCU.64 UR6, c[0x0][0x648] ;  /* 0x0000c900ff0677ac */ /* 0x000f220008000a00 */
[----:B-1----:R-:W-:Y:S01]  /*2140*/  IMAD.SHL.U32 R2, R0, 0x40, RZ ;  /* 0x0000004000027824 */ /* 0x002fe200078e00ff */
[----:B------:R-:W-:Y:S01]  /*2150*/  SHF.R.U32.HI R0, RZ, 0x5, R0 ;  /* 0x00000005ff007819 */ /* 0x000fe20000011600 */
[----:B------:R-:W1:Y:S01]  /*2160*/  S2UR UR25, SR_CTAID.X ;  /* 0x00000000001979c3 */ /* 0x000e620000002500 */
[----:B------:R-:W5:Y:S01]  /*2170*/  LDCU.64 UR8, c[0x0][0x660] ;  /* 0x0000cc00ff0877ac */ /* 0x000f620008000a00 */
[----:B------:R-:W2:Y:S01]  /*2180*/  S2R R41, SR_LANEID ;  /* 0x0000000000297919 */ /* 0x000ea20000000000 */
[----:B------:R-:W-:Y:S01]  /*2190*/  LOP3.LUT R5, R2, 0x7c0, RZ, 0xc0, !PT ;  /* 0x000007c002057812 */ /* 0x000fe200078ec0ff */
[----:B------:R-:W-:Y:S01]  /*21a0*/  BSSY B1, `(.L_x_35) ;  /* 0x00001b6000017945 */ /* 0x000fe20003800000 */
[----:B------:R-:W3:Y:S01]  /*21b0*/  LDCU UR44, c[0x0][0x654] ;  /* 0x0000ca80ff2c77ac */ /* 0x000ee20008000800 */
[----:B------:R-:W-:Y:S01]  /*21c0*/  IMAD.U32 R62, RZ, RZ, UR31 ;  /* 0x0000001fff3e7e24 */ /* 0x000fe2000f8e00ff */
[----:B------:R-:W-:Y:S01]  /*21d0*/  CS2R R42, SRZ ;  /* 0x00000000002a7805 */ /* 0x000fe2000001ff00 */
[C---:B------:R-:W-:Y:S01]  /*21e0*/  IMAD R2, R0.reuse, 0x800, R5 ;  /* 0x0000080000027824 */ /* 0x040fe200078e0205 */
[----:B------:R-:W2:Y:S01]  /*21f0*/  S2UR UR42, SR_CgaCtaId ;  /* 0x00000000002a79c3 */ /* 0x000ea20000008800 */
[----:B------:R-:W1:Y:S01]  /*2200*/  LDCU.64 UR32, c[0x0][0x348] ;  /* 0x00006900ff2077ac */ /* 0x000e620008000a00 */
[----:B------:R-:W-:Y:S01]  /*2210*/  IMAD.MOV.U32 R40, RZ, RZ, RZ ;  /* 0x000000ffff287224 */ /* 0x000fe200078e00ff */
[C---:B---3--:R-:W-:Y:S01]  /*2220*/  LEA R61, R0.reuse, R63, 0x15 ;  /* 0x0000003f003d7211 */ /* 0x048fe200078ea8ff */
[----:B------:R-:W-:Y:S01]  /*2230*/  IMAD.IADD R5, R3, 0x1, R2 ;  /* 0x0000000103057824 */ /* 0x000fe200078e0202 */
[----:B------:R-:W-:Y:S01]  /*2240*/  UMOV UR43, 0x400 ;  /* 0x00000400002b7882 */ /* 0x000fe20000000000 */
[----:B----4-:R-:W-:Y:S01]  /*2250*/  UIMAD.WIDE.U32 UR4, UR31, UR7, URZ ;  /* 0x000000071f0472a5 */ /* 0x010fe2000f8e00ff */
[----:B------:R-:W-:Y:S01]  /*2260*/  IMAD R60, R0, 0x4, R3 ;  /* 0x00000004003c7824 */ /* 0x000fe200078e0203 */
[----:B------:R-:W3:Y:S01]  /*2270*/  LDCU UR7, c[0x0][0x658] ;  /* 0x0000cb00ff0777ac */ /* 0x000ee20008000800 */
[----:B------:R-:W4:Y:S01]  /*2280*/  S2UR UR40, SR_CgaCtaId ;  /* 0x00000000002879c3 */ /* 0x000f220000008800 */
[C---:B------:R-:W-:Y:S01]  /*2290*/  VIADD R2, R5.reuse, 0x430 ;  /* 0x0000043005027836 */ /* 0x040fe20000000000 */
[----:B------:R-:W-:Y:S01]  /*22a0*/  UIADD3 UR4, UPT, UPT, -UR5, UR31, URZ ;  /* 0x0000001f05047290 */ /* 0x000fe2000fffe1ff */
[----:B------:R-:W-:Y:S01]  /*22b0*/  VIADD R7, R5, 0x420 ;  /* 0x0000042005077836 */ /* 0x000fe20000000000 */
[----:B------:R-:W-:-:S02]  /*22c0*/  UMOV UR41, 0x400 ;  /* 0x0000040000297882 */ /* 0x000fc40000000000 */
[----:B------:R-:W-:Y:S01]  /*22d0*/  SHF.R.U32.HI R47, RZ, 0x3, R2 ;  /* 0x00000003ff2f7819 */ /* 0x000fe20000011602 */
[----:B------:R-:W-:Y:S01]  /*22e0*/  USHF.R.U32.HI UR4, URZ, UR77, UR4 ;  /* 0x0000004dff047299 */ /* 0x000fe20008011604 */
[----:B------:R-:W2:Y:S01]  /*22f0*/  S2UR UR38, SR_CgaCtaId ;  /* 0x00000000002679c3 */ /* 0x000ea20000008800 */
[----:B------:R-:W-:Y:S01]  /*2300*/  SHF.R.U32.HI R46, RZ, 0x3, R7 ;  /* 0x00000003ff2e7819 */ /* 0x000fe20000011607 */
[----:B-1----:R-:W-:Y:S01]  /*2310*/  USHF.L.U32 UR25, UR25, 0x7, URZ ;  /* 0x0000000719197899 */ /* 0x002fe200080006ff */
[----:B------:R-:W-:Y:S01]  /*2320*/  LOP3.LUT R47, R2, 0x30, R47, 0x78, !PT ;  /* 0x00000030022f7812 */ /* 0x000fe200078e782f */
[----:B------:R-:W-:Y:S01]  /*2330*/  UIADD3 UR4, UPT, UPT, UR5, UR4, URZ ;  /* 0x0000000405047290 */ /* 0x000fe2000fffe0ff */
[C---:B------:R-:W-:Y:S01]  /*2340*/  VIADD R2, R5.reuse, 0x410 ;  /* 0x0000041005027836 */ /* 0x040fe20000000000 */
[----:B------:R-:W-:Y:S01]  /*2350*/  IADD3 R5, PT, PT, R5, 0x400, RZ ;  /* 0x0000040005057810 */ /* 0x000fe20007ffe0ff */
[----:B------:R-:W-:Y:S01]  /*2360*/  UIADD3 UR14, UP3, UPT, UR32, 0x240, URZ ;  /* 0x00000240200e7890 */ /* 0x000fe2000ff7e0ff */
[----:B------:R-:W1:Y:S01]  /*2370*/  S2UR UR36, SR_CgaCtaId ;  /* 0x00000000002479c3 */ /* 0x000e620000008800 */
[----:B------:R-:W-:Y:S01]  /*2380*/  USHF.R.U32.HI UR4, URZ, UR76, UR4 ;  /* 0x0000004cff047299 */ /* 0x000fe20008011604 */
[----:B------:R-:W-:Y:S01]  /*2390*/  SHF.R.U32.HI R45, RZ, 0x3, R2 ;  /* 0x00000003ff2d7819 */ /* 0x000fe20000011602 */
[----:B------:R-:W-:Y:S01]  /*23a0*/  UIADD3 UR12, UP2, UPT, UR32, 0x240, URZ ;  /* 0x00000240200c7890 */ /* 0x000fe2000ff5e0ff */
[----:B------:R-:W-:Y:S01]  /*23b0*/  SHF.R.U32.HI R44, RZ, 0x3, R5 ;  /* 0x00000003ff2c7819 */ /* 0x000fe20000011605 */
[----:B------:R-:W-:Y:S01]  /*23c0*/  UIADD3 UR4, UPT, UPT, -UR4, URZ, URZ ;  /* 0x000000ff04047290 */ /* 0x000fe2000fffe1ff */
[----:B------:R-:W-:Y:S01]  /*23d0*/  LOP3.LUT R46, R7, 0x30, R46, 0x78, !PT ;  /* 0x00000030072e7812 */ /* 0x000fe200078e782e */
[----:B------:R-:W-:Y:S01]  /*23e0*/  UIADD3 UR10, UP1, UPT, UR32, 0x240, URZ ;  /* 0x00000240200a7890 */ /* 0x000fe2000ff3e0ff */
[----:B------:R-:W1:Y:S01]  /*23f0*/  S2UR UR34, SR_CgaCtaId ;  /* 0x00000000002279c3 */ /* 0x000e620000008800 */
[----:B------:R-:W-:Y:S01]  /*2400*/  UIMAD UR24, UR4, UR6, UR31 ;  /* 0x00000006041872a4 */ /* 0x000fe2000f8e021f */
[----:B------:R-:W-:Y:S01]  /*2410*/  LOP3.LUT R45, R2, 0x30, R45, 0x78, !PT ;  /* 0x00000030022d7812 */ /* 0x000fe200078e782d */
[----:B------:R-:W-:Y:S01]  /*2420*/  UMOV UR39, 0x400 ;  /* 0x0000040000277882 */ /* 0x000fe20000000000 */
[----:B------:R-:W-:Y:S01]  /*2430*/  LOP3.LUT R44, R5, 0x30, R44, 0x78, !PT ;  /* 0x00000030052c7812 */ /* 0x000fe200078e782c */
[----:B---3--:R-:W-:Y:S01]  /*2440*/  UIMAD.WIDE.U32 UR4, UR24, UR7, URZ ;  /* 0x00000007180472a5 */ /* 0x008fe2000f8e00ff */
[----:B------:R-:W-:Y:S01]  /*2450*/  UMOV UR37, 0x400 ;  /* 0x0000040000257882 */ /* 0x000fe20000000000 */
[----:B------:R-:W-:-:S02]  /*2460*/  UMOV UR35, 0x400 ;  /* 0x0000040000237882 */ /* 0x000fc40000000000 */
[----:B------:R-:W-:Y:S01]  /*2470*/  UIADD3 UR4, UPT, UPT, UR24, -UR5, URZ ;  /* 0x8000000518047290 */ /* 0x000fe2000fffe0ff */
[----:B------:R-:W3:Y:S03]  /*2480*/  LDCU.64 UR28, c[0x0][0x358] ;  /* 0x00006b00ff1c77ac */ /* 0x000ee60008000a00 */
[----:B------:R-:W-:Y:S01]  /*2490*/  USHF.R.U32.HI UR4, URZ, UR75, UR4 ;  /* 0x0000004bff047299 */ /* 0x000fe20008011604 */
[----:B------:R-:W1:Y:S03]  /*24a0*/  LDCU UR30, c[0x0][0x658] ;  /* 0x0000cb00ff1e77ac */ /* 0x000e660008000800 */
[----:B------:R-:W-:Y:S01]  /*24b0*/  UIADD3 UR4, UPT, UPT, UR5, UR4, URZ ;  /* 0x0000000405047290 */ /* 0x000fe2000fffe0ff */
[----:B------:R-:W1:Y:S03]  /*24c0*/  LDCU UR27, c[0x0][0x654] ;  /* 0x0000ca80ff1b77ac */ /* 0x000e660008000800 */
[----:B------:R-:W-:Y:S01]  /*24d0*/  USHF.R.U32.HI UR6, URZ, UR72, UR4 ;  /* 0x00000048ff067299 */ /* 0x000fe20008011604 */
[----:B------:R-:W1:Y:S03]  /*24e0*/  LDCU.64 UR16, c[0x0][0x648] ;  /* 0x0000c900ff1077ac */ /* 0x000e660008000a00 */
[----:B-----5:R-:W-:Y:S01]  /*24f0*/  UIMAD.WIDE.U32 UR4, UR6, UR9, URZ ;  /* 0x00000009060472a5 */ /* 0x020fe2000f8e00ff */
[----:B------:R-:W5:Y:S03]  /*2500*/  LDCU UR9, c[0x0][0x374] ;  /* 0x00006e80ff0977ac */ /* 0x000f660008000800 */
[----:B------:R-:W-:Y:S01]  /*2510*/  UIADD3 UR4, UPT, UPT, UR6, -UR5, URZ ;  /* 0x8000000506047290 */ /* 0x000fe2000fffe0ff */
[----:B------:R-:W3:Y:S03]  /*2520*/  LDCU.64 UR22, c[0x0][0x660] ;  /* 0x0000cc00ff1677ac */ /* 0x000ee60008000a00 */
[----:B------:R-:W-:-:S02]  /*2530*/  USHF.R.U32.HI UR4, URZ, UR74, UR4 ;  /* 0x0000004aff047299 */ /* 0x000fc40008011604 */
[----:B--2---:R-:W-:Y:S02]  /*2540*/  ULEA UR21, UR42, UR43, 0x18 ;  /* 0x0000002b2a157291 */ /* 0x004fe4000f8ec0ff */
[----:B------:R-:W-:Y:S02]  /*2550*/  UIADD3 UR4, UPT, UPT, UR5, UR4, URZ ;  /* 0x0000000405047290 */ /* 0x000fe4000fffe0ff */
[----:B----4-:R-:W-:Y:S02]  /*2560*/  ULEA UR20, UR40, UR41, 0x18 ;  /* 0x0000002928147291 */ /* 0x010fe4000f8ec0ff */
[----:B------:R-:W-:Y:S02]  /*2570*/  USHF.R.U32.HI UR4, URZ, UR73, UR4 ;  /* 0x00000049ff047299 */ /* 0x000fe40008011604 */
[----:B------:R-:W-:Y:S02]  /*2580*/  ULEA UR19, UR38, UR39, 0x18 ;  /* 0x0000002726137291 */ /* 0x000fe4000f8ec0ff */
[----:B------:R-:W-:-:S02]  /*2590*/  UIADD3 UR4, UPT, UPT, -UR4, URZ, URZ ;  /* 0x000000ff04047290 */ /* 0x000fc4000fffe1ff */
[----:B-1----:R-:W-:Y:S02]  /*25a0*/  ULEA UR18, UR36, UR37, 0x18 ;  /* 0x0000002524127291 */ /* 0x002fe4000f8ec0ff */
[----:B------:R-:W-:Y:S02]  /*25b0*/  UIMAD UR26, UR4, UR8, UR6 ;  /* 0x00000008041a72a4 */ /* 0x000fe4000f8e0206 */
[----:B------:R-:W-:Y:S02]  /*25c0*/  UIADD3 UR8, UP0, UPT, UR32, 0x240, URZ ;  /* 0x0000024020087890 */ /* 0x000fe4000ff1e0ff */
[----:B------:R-:W-:Y:S02]  /*25d0*/  ULEA UR7, UR34, UR35, 0x18 ;  /* 0x0000002322077291 */ /* 0x000fe4000f8ec0ff */
[----:B------:R-:W-:Y:S01]  /*25e0*/  IMAD.U32 R65, RZ, RZ, UR26 ;  /* 0x0000001aff417e24 */ /* 0x000fe2000f8e00ff */
[----:B------:R-:W5:Y:S01]  /*25f0*/  LDCU UR4, c[0x0][0x370] ;  /* 0x00006e00ff0477ac */ /* 0x000f620008000800 */
[----:B------:R-:W1:Y:S01]  /*2600*/  LDCU UR5, c[0x0][0x378] ;  /* 0x00006f00ff0577ac */ /* 0x000e620008000800 */
[----:B------:R-:W-:-:S02]  /*2610*/  ULOP3.LUT UR25, UR25, 0x80, URZ, 0xc0, !UPT ;  /* 0x0000008019197892 */ /* 0x000fc4000f8ec0ff */
[----:B------:R-:W-:Y:S02]  /*2620*/  UIADD3.X UR15, UPT, UPT, URZ, UR33, URZ, UP3, !UPT ;  /* 0x00000021ff0f7290 */ /* 0x000fe40009ffe4ff */
[----:B------:R-:W-:Y:S02]  /*2630*/  UIADD3.X UR13, UPT, UPT, URZ, UR33, URZ, UP2, !UPT ;  /* 0x00000021ff0d7290 */ /* 0x000fe400097fe4ff */
[----:B------:R-:W-:Y:S02]  /*2640*/  UIADD3.X UR11, UPT, UPT, URZ, UR33, URZ, UP1, !UPT ;  /* 0x00000021ff0b7290 */ /* 0x000fe40008ffe4ff */
[----:B-----5:R-:W-:Y:S02]  /*2650*/  UIMAD UR4, UR9, UR4, URZ ;  /* 0x00000004090472a4 */ /* 0x020fe4000f8e02ff */
[----:B------:R-:W-:Y:S02]  /*2660*/  UIADD3.X UR9, UPT, UPT, URZ, UR33, URZ, UP0, !UPT ;  /* 0x00000021ff097290 */ /* 0x000fe400087fe4ff */
[----:B-1----:R-:W-:-:S02]  /*2670*/  UIMAD UR5, UR4, UR5, URZ ;  /* 0x00000005040572a4 */ /* 0x002fc4000f8e02ff */
[----:B------:R-:W-:Y:S02]  /*2680*/  UIADD3 UR4, UPT, UPT, -UR6, URZ, URZ ;  /* 0x000000ff06047290 */ /* 0x000fe4000fffe1ff */
[----:B------:R-:W-:Y:S02]  /*2690*/  ULEA.HI UR5, UR5, UR5, URZ, 0x1 ;  /* 0x0000000505057291 */ /* 0x000fe4000f8f08ff */
[----:B------:R-:W-:Y:S02]  /*26a0*/  UIMAD UR4, UR4, UR44, UR24 ;  /* 0x0000002c040472a4 */ /* 0x000fe4000f8e0218 */
[----:B------:R-:W-:-:S04]  /*26b0*/  USHF.R.S32.HI UR24, URZ, 0x1, UR5 ;  /* 0x00000001ff187899 */ /* 0x000fc80008011405 */
[----:B---3--:R-:W-:-:S08]  /*26c0*/  IMAD.U32 R66, RZ, RZ, UR4 ;  /* 0x00000004ff427e24 */ /* 0x008fd0000f8e00ff */
.L_x_48:
[----:B------:R-:W-:Y:S01]  /*26d0*/  LEA R2, R40, R3, 0x3 ;  /* 0x0000000328027211 */ /* 0x000fe200078e18ff */
[----:B------:R-:W-:Y:S01]  /*26e0*/  BSSY B0, `(.L_x_36) ;  /* 0x0000005000007945 */ /* 0x000fe20003800000 */
[----:B------:R-:W-:Y:S02]  /*26f0*/  SHF.L.U32 R5, R42, 0x1f, RZ ;  /* 0x0000001f2a057819 */ /* 0x000fe400000006ff */
[----:B------:R-:W-:Y:S02]  /*2700*/  LEA R64, R40, R61, 0x7 ;  /* 0x0000003d28407211 */ /* 0x000fe400078e38ff */
[----:B-1----:R-:W1:Y:S02]  /*2710*/  SYNCS.PHASECHK.TRANS64.TRYWAIT P0, [R2+URZ+0x50], R5 ;  /* 0x00005005020075a7 */ /* 0x002e6400080011ff */
[----:B-1----:R-:W-:Y:S05]  /*2720*/  @!P0 BRA `(.L_x_37) ;  /* 0x0000001800bc8947 */ /* 0x002fea0003800000 */
.L_x_60:
[----:B------:R-:W-:Y:S05]  /*2730*/  BSYNC B0 ;  /* 0x0000000000007941 */ /* 0x000fea0003800000 */
.L_x_36:
[----:B------:R-:W-:Y:S01]  /*2740*/  R2UR UR4, R64 ;  /* 0x00000000400472ca */ /* 0x000fe200000e0000 */
[----:B------:R-:W-:Y:S01]  /*2750*/  IMAD.SHL.U32 R56, R43, 0x4, RZ ;  /* 0x000000042b387824 */ /* 0x000fe200078e00ff */
[----:B------:R-:W-:Y:S01]  /*2760*/  ISETP.NE.AND P2, PT, R0, RZ, PT ;  /* 0x000000ff0000720c */ /* 0x000fe20003f45270 */
[----:B------:R-:W-:Y:S01]  /*2770*/  IMAD.SHL.U32 R65, R65, 0x80, RZ ;  /* 0x0000008041417824 */ /* 0x000fe200078e00ff */
[----:B------:R-:W-:Y:S01]  /*2780*/  LEA R66, R66, UR25, 0x8 ;  /* 0x0000001942427c11 */ /* 0x000fe2000f8e40ff */
[----:B------:R-:W-:-:S05]  /*2790*/  IMAD.HI R37, R56, 0x66666667, RZ ;  /* 0x6666666738257827 */ /* 0x000fca00078e02ff */
[----:B------:R-:W-:-:S03]  /*27a0*/  SHF.R.S32.HI R36, RZ, 0x1, R37 ;  /* 0x00000001ff247819 */ /* 0x000fc60000011425 */
[----:B-1----:R-:W1:Y:S01]  /*27b0*/  LDTM.x32 R4, tmem[UR4] ;  /* 0x00000004000479ee */ /* 0x002e6200082c0000 */
[----:B------:R-:W-:-:S05]  /*27c0*/  LEA.HI R37, R37, R36, RZ, 0x1 ;  /* 0x0000002425257211 */ /* 0x000fca00078f08ff */
[----:B------:R-:W-:-:S04]  /*27d0*/  IMAD R56, R37, -0x5, R56 ;  /* 0xfffffffb25387824 */ /* 0x000fc800078e0238 */
[----:B------:R-:W-:Y:S01]  /*27e0*/  IMAD R48, R56, 0x2000, R44 ;  /* 0x0000200038307824 */ /* 0x000fe200078e022c */
[----:B-1----:R-:W-:Y:S02]  /*27f0*/  FMNMX.NAN R58, |R15|, |R31|, !PT ;  /* 0x4000001f0f3a7209 */ /* 0x002fe40007820200 */
[----:B------:R-:W-:Y:S02]  /*2800*/  FMNMX.NAN R50, |R19|, |R35|, !PT ;  /* 0x4000002313327209 */ /* 0x000fe40007820200 */
[----:B------:R-:W-:Y:S02]  /*2810*/  F2FP.BF16.F32.PACK_AB R39, R11, R10 ;  /* 0x0000000a0b27723e */ /* 0x000fe400000010ff */
[----:B------:R-:W-:Y:S02]  /*2820*/  F2FP.BF16.F32.PACK_AB R37, R7, R6 ;  /* 0x000000060725723e */ /* 0x000fe400000010ff */
[----:B------:R-:W-:Y:S02]  /*2830*/  F2FP.BF16.F32.PACK_AB R38, R9, R8 ;  /* 0x000000080926723e */ /* 0x000fe400000010ff */
[----:B------:R-:W-:-:S02]  /*2840*/  F2FP.BF16.F32.PACK_AB R36, R5, R4 ;  /* 0x000000040524723e */ /* 0x000fc400000010ff */
[----:B------:R-:W-:Y:S02]  /*2850*/  FMNMX.NAN R49, |R18|, |R34|, !PT ;  /* 0x4000002212317209 */ /* 0x000fe40007820200 */
[----:B------:R-:W-:Y:S01]  /*2860*/  FMNMX3.NAN R58, |R7|, |R23|, R58, !PT ;  /* 0x40000017073a7276 */ /* 0x000fe2000782023a */
[----:B------:R1:W-:Y:S01]  /*2870*/  STS.128 [R48], R36 ;  /* 0x0000002430007388 */ /* 0x0003e20000000c00 */
[----:B------:R-:W-:Y:S02]  /*2880*/  F2FP.BF16.F32.PACK_AB R53, R15, R14 ;  /* 0x0000000e0f35723e */ /* 0x000fe400000010ff */
[----:B------:R-:W-:Y:S02]  /*2890*/  FMNMX.NAN R7, |R14|, |R30|, !PT ;  /* 0x4000001e0e077209 */ /* 0x000fe40007820200 */
[----:B------:R-:W-:Y:S02]  /*28a0*/  FMNMX.NAN R15, |R16|, |R32|, !PT ;  /* 0x40000020100f7209 */ /* 0x000fe40007820200 */
[----:B------:R-:W-:-:S02]  /*28b0*/  F2FP.BF16.F32.PACK_AB R54, R17, R16 ;  /* 0x000000101136723e */ /* 0x000fc400000010ff */
[----:B------:R-:W-:Y:S02]  /*28c0*/  FMNMX3.NAN R11, |R11|, |R27|, R50, !PT ;  /* 0x4000001b0b0b7276 */ /* 0x000fe40007820232 */
[----:B------:R-:W-:Y:S02]  /*28d0*/  FMNMX.NAN R14, |R17|, |R33|, !PT ;  /* 0x40000021110e7209 */ /* 0x000fe40007820200 */
[C---:B------:R-:W-:Y:S02]  /*28e0*/  FMNMX.NAN R16, |R13|.reuse, |R29|, !PT ;  /* 0x4000001d0d107209 */ /* 0x040fe40007820200 */
[----:B------:R-:W-:Y:S01]  /*28f0*/  F2FP.BF16.F32.PACK_AB R52, R13, R12 ;  /* 0x0000000c0d34723e */ /* 0x000fe200000010ff */
[C---:B------:R-:W-:Y:S01]  /*2900*/  IMAD R13, R56.reuse, 0x2000, R45 ;  /* 0x00002000380d7824 */ /* 0x040fe200078e022d */
[----:B------:R-:W-:Y:S02]  /*2910*/  F2FP.BF16.F32.PACK_AB R51, R35, R34 ;  /* 0x000000222333723e */ /* 0x000fe400000010ff */
[----:B------:R-:W-:Y:S01]  /*2920*/  F2FP.BF16.F32.PACK_AB R55, R19, R18 ;  /* 0x000000121337723e */ /* 0x000fe200000010ff */
[----:B------:R-:W-:Y:S01]  /*2930*/  IMAD R18, R56, 0x2000, R47 ;  /* 0x0000200038127824 */ /* 0x000fe200078e022f */
[----:B------:R-:W-:-:S02]  /*2940*/  F2FP.BF16.F32.PACK_AB R50, R33, R32 ;  /* 0x000000202132723e */ /* 0x000fc400000010ff */
[----:B------:R-:W-:Y:S01]  /*2950*/  FMNMX.NAN R17, |R12|, |R28|, !PT ;  /* 0x4000001c0c117209 */ /* 0x000fe20007820200 */
[----:B------:R-:W-:Y:S01]  /*2960*/  IMAD R12, R56, 0x2000, R46 ;  /* 0x00002000380c7824 */ /* 0x000fe200078e022e */
[-C--:B------:R-:W-:Y:S01]  /*2970*/  FMNMX3.NAN R10, |R10|, |R26|.reuse, R49, !PT ;  /* 0x4000001a0a0a7276 */ /* 0x080fe20007820231 */
[----:B------:R2:W-:Y:S01]  /*2980*/  STS.128 [R13], R52 ;  /* 0x000000340d007388 */ /* 0x0005e20000000c00 */
[----:B------:R-:W-:Y:S02]  /*2990*/  F2FP.BF16.F32.PACK_AB R35, R27, R26 ;  /* 0x0000001a1b23723e */ /* 0x000fe400000010ff */
[----:B------:R-:W-:Y:S02]  /*29a0*/  F2FP.BF16.F32.PACK_AB R33, R23, R22 ;  /* 0x000000161721723e */ /* 0x000fe400000010ff */
[----:B------:R-:W-:Y:S02]  /*29b0*/  F2FP.BF16.F32.PACK_AB R34, R25, R24 ;  /* 0x000000181922723e */ /* 0x000fe400000010ff */
[----:B------:R-:W-:-:S02]  /*29c0*/  F2FP.BF16.F32.PACK_AB R32, R21, R20 ;  /* 0x000000141520723e */ /* 0x000fc400000010ff */
[----:B------:R-:W-:Y:S02]  /*29d0*/  F2FP.BF16.F32.PACK_AB R49, R31, R30 ;  /* 0x0000001e1f31723e */ /* 0x000fe400000010ff */
[----:B-1----:R-:W-:Y:S01]  /*29e0*/  F2FP.BF16.F32.PACK_AB R48, R29, R28 ;  /* 0x0000001c1d30723e */ /* 0x002fe200000010ff */
[----:B------:R2:W-:Y:S01]  /*29f0*/  STS.128 [R12], R32 ;  /* 0x000000200c007388 */ /* 0x0005e20000000c00 */
[----:B------:R-:W-:Y:S02]  /*2a00*/  FMNMX3.NAN R7, |R6|, |R22|, R7, !PT ;  /* 0x4000001606077276 */ /* 0x000fe40007820207 */
[----:B------:R-:W-:Y:S01]  /*2a10*/  FMNMX3.NAN R14, |R9|, |R25|, R14, !PT ;  /* 0x40000019090e7276 */ /* 0x000fe2000782020e */
[----:B------:R2:W-:Y:S01]  /*2a20*/  STS.128 [R18], R48 ;  /* 0x0000003012007388 */ /* 0x0005e20000000c00 */
[----:B------:R-:W-:Y:S02]  /*2a30*/  FMNMX3.NAN R15, |R8|, |R24|, R15, !PT ;  /* 0x40000018080f7276 */ /* 0x000fe4000782020f */
[----:B------:R-:W-:Y:S01]  /*2a40*/  FMNMX3.NAN R5, |R5|, |R21|, R16, !PT ;  /* 0x4000001505057276 */ /* 0x000fe20007820210 */
[----:B------:R1:W-:Y:S06]  /*2a50*/  MEMBAR.ALL.CTA ;  /* 0x0000000000007992 */ /* 0x0003ec0000008000 */
[----:B-1----:R-:W1:Y:S01]  /*2a60*/  FENCE.VIEW.ASYNC.S ;  /* 0x00000000000073c6 */ /* 0x002e620000000000 */
[----:B------:R-:W-:-:S02]  /*2a70*/  FMNMX3.NAN R4, |R4|, |R20|, R17, !PT ;  /* 0x4000001404047276 */ /* 0x000fc40007820211 */
[----:B------:R-:W-:Y:S02]  /*2a80*/  FMNMX.NAN R11, R11, R58, !PT ;  /* 0x0000003a0b0b7209 */ /* 0x000fe40007820000 */
[----:B------:R-:W-:Y:S02]  /*2a90*/  FMNMX.NAN R7, R10, R7, !PT ;  /* 0x000000070a077209 */ /* 0x000fe40007820000 */
[----:B------:R-:W-:Y:S02]  /*2aa0*/  FMNMX3.NAN R5, R5, R14, R11, !PT ;  /* 0x0000000e05057276 */ /* 0x000fe4000782000b */
[----:B------:R-:W-:-:S04]  /*2ab0*/  FMNMX3.NAN R4, R4, R15, R7, !PT ;  /* 0x0000000f04047276 */ /* 0x000fc80007820007 */
[----:B------:R-:W-:-:S04]  /*2ac0*/  FMNMX3.NAN R5, R4, R5, RZ, !PT ;  /* 0x0000000504057276 */ /* 0x000fc800078200ff */
[----:B------:R-:W-:Y:S01]  /*2ad0*/  FMNMX R68, RZ, R5, !PT ;  /* 0x00000005ff447209 */ /* 0x000fe20007800000 */
[----:B-1----:R-:W-:Y:S06]  /*2ae0*/  BAR.SYNC.DEFER_BLOCKING 0x2, 0x80 ;  /* 0x0082000000007b1d */ /* 0x002fec0000010000 */
[----:B------:R-:W-:Y:S05]  /*2af0*/  @P2 BRA `(.L_x_38) ;  /* 0x0000000000442947 */ /* 0x000fea0003800000 */
[----:B------:R-:W-:Y:S01]  /*2b00*/  IMAD.SHL.U32 R4, R56, 0x1000, RZ ;  /* 0x0000100038047824 */ /* 0x000fe200078e00ff */
[----:B------:R-:W-:Y:S02]  /*2b10*/  MOV R3, UR21 ;  /* 0x0000001500037c02 */ /* 0x000fe40008000f00 */
[----:B------:R-:W-:Y:S02]  /*2b20*/  PLOP3.LUT P0, PT, PT, PT, PT, 0x80, 0x8 ;  /* 0x000000000008781c */ /* 0x000fe40003f0f070 */
[----:B------:R-:W-:-:S05]  /*2b30*/  IADD3 R4, PT, PT, R3, R4, R4 ;  /* 0x0000000403047210 */ /* 0x000fca0007ffe004 */
[----:B------:R-:W-:-:S07]  /*2b40*/  VIADD R4, R4, 0x400 ;  /* 0x0000040004047836 */ /* 0x000fce0000000000 */
.L_x_39:
[----:B------:R-:W-:Y:S02]  /*2b50*/  PLOP3.LUT P1, PT, P1, P0, PT, 0xf2, 0x2f ;  /* 0x00000000002f781c */ /* 0x000fe40000f21e72 */
[----:B------:R-:W-:-:S08]  /*2b60*/  @P0 R2UR P1, UR6, R66 ;  /* 0x00000000420602ca */ /* 0x000fd00000020000 */
[----:B------:R-:W-:Y:S02]  /*2b70*/  PLOP3.LUT P1, PT, P1, P0, PT, 0xf2, 0x2f ;  /* 0x00000000002f781c */ /* 0x000fe40000f21e72 */
[----:B------:R-:W-:-:S08]  /*2b80*/  @P0 R2UR.OR P1, UR5, R65 ;  /* 0x00000000410502ca */ /* 0x000fd00000120000 */
[----:B------:R-:W-:Y:S02]  /*2b90*/  PLOP3.LUT P1, PT, P1, P0, PT, 0xf2, 0x2f ;  /* 0x00000000002f781c */ /* 0x000fe40000f21e72 */
[----:B------:R-:W-:-:S08]  /*2ba0*/  @P0 R2UR.OR P1, UR4, R4 ;  /* 0x00000000040402ca */ /* 0x000fd00000120000 */
[----:B------:R-:W-:Y:S02]  /*2bb0*/  @P0 PLOP3.LUT P0, PT, P1, PT, PT, 0x80, 0x8 ;  /* 0x000000000008081c */ /* 0x000fe40000f0f070 */
[----:B------:R-:W-:-:S03]  /*2bc0*/  PLOP3.LUT P1, PT, PT, PT, PT, 0x80, 0x8 ;  /* 0x000000000008781c */ /* 0x000fc60003f2f070 */
[----:B------:R1:W-:Y:S08]  /*2bd0*/  UTMASTG.2D [UR4], [UR14], desc[URZ] ;  /* 0x0000ff040e0073b5 */ /* 0x0003f00008009000 */
[----:B-1----:R-:W-:Y:S05]  /*2be0*/  @P0 BRA.U.ANY `(.L_x_39) ;  /* 0xfffffffd00d80947 */ /* 0x002fea000393ffff */
[----:B------:R0:W-:Y:S01]  /*2bf0*/  UTMACMDFLUSH ;  /* 0x00000000000079b7 */ /* 0x0001e20000000000 */
[----:B------:R-:W-:-:S04]  /*2c00*/  DEPBAR.LE SB0, 0x4 ;  /* 0x000081000000791a */ /* 0x000fc80000000000 */
.L_x_38:
[----:B------:R-:W-:Y:S01]  /*2c10*/  R2UR UR4, R64 ;  /* 0x00000000400472ca */ /* 0x000fe200000e0000 */
[----:B------:R-:W-:Y:S01]  /*2c20*/  BAR.SYNC.DEFER_BLOCKING 0x2, 0x80 ;  /* 0x0082000000007b1d */ /* 0x000fe20000010000 */
[----:B------:R-:W-:-:S05]  /*2c30*/  VIADD R56, R56, 0x1 ;  /* 0x0000000138387836 */ /* 0x000fca0000000000 */
[----:B------:R-:W-:-:S04]  /*2c40*/  ISETP.NE.AND P0, PT, R56, 0x5, PT ;  /* 0x000000053800780c */ /* 0x000fc80003f05270 */
[----:B------:R-:W-:Y:S02]  /*2c50*/  SEL R67, R56, RZ, P0 ;  /* 0x000000ff38437207 */ /* 0x000fe40000000000 */
[----:B--2---:R-:W1:Y:S02]  /*2c60*/  LDTM.x32 R4, tmem[UR4+0x20] ;  /* 0x00002004000479ee */ /* 0x004e6400082c0000 */
[----:B-1----:R-:W-:Y:S02]  /*2c70*/  FMNMX.NAN R36, |R35|, |R19|, !PT ;  /* 0x4000001323247209 */ /* 0x002fe40007820200 */
[-C--:B------:R-:W-:Y:S02]  /*2c80*/  F2FP.BF16.F32.PACK_AB R51, R19, R18.reuse ;  /* 0x000000121333723e */ /* 0x080fe400000010ff */
[----:B------:R-:W-:Y:S02]  /*2c90*/  FMNMX.NAN R37, |R34|, |R18|, !PT ;  /* 0x4000001222257209 */ /* 0x000fe40007820200 */
[----:B------:R-:W-:-:S02]  /*2ca0*/  FMNMX.NAN R19, |R30|, |R14|, !PT ;  /* 0x4000000e1e137209 */ /* 0x000fc40007820200 */
[----:B------:R-:W-:Y:S02]  /*2cb0*/  FMNMX.NAN R18, |R31|, |R15|, !PT ;  /* 0x4000000f1f127209 */ /* 0x000fe40007820200 */
[----:B------:R-:W-:Y:S02]  /*2cc0*/  F2FP.BF16.F32.PACK_AB R39, R35, R34 ;  /* 0x000000222327723e */ /* 0x000fe400000010ff */
[C---:B------:R-:W-:Y:S02]  /*2cd0*/  FMNMX3.NAN R35, |R11|.reuse, |R27|, R36, !PT ;  /* 0x4000001b0b237276 */ /* 0x040fe40007820224 */
[----:B------:R-:W-:Y:S02]  /*2ce0*/  F2FP.BF16.F32.PACK_AB R59, R11, R10 ;  /* 0x0000000a0b3b723e */ /* 0x000fe400000010ff */
[----:B------:R-:W-:Y:S02]  /*2cf0*/  FMNMX3.NAN R34, |R10|, |R26|, R37, !PT ;  /* 0x4000001a0a227276 */ /* 0x000fe40007820225 */
[----:B------:R-:W-:-:S02]  /*2d00*/  FMNMX3.NAN R11, |R6|, |R22|, R19, !PT ;  /* 0x40000016060b7276 */ /* 0x000fc40007820213 */
[C---:B------:R-:W-:Y:S02]  /*2d10*/  F2FP.BF16.F32.PACK_AB R57, R7.reuse, R6 ;  /* 0x000000060739723e */ /* 0x040fe400000010ff */
[----:B------:R-:W-:Y:S02]  /*2d20*/  FMNMX3.NAN R10, |R7|, |R23|, R18, !PT ;  /* 0x40000017070a7276 */ /* 0x000fe40007820212 */
[----:B------:R-:W-:Y:S02]  /*2d30*/  FMNMX.NAN R6, |R33|, |R17|, !PT ;  /* 0x4000001121067209 */ /* 0x000fe40007820200 */
[----:B------:R-:W-:Y:S01]  /*2d40*/  F2FP.BF16.F32.PACK_AB R50, R17, R16 ;  /* 0x000000101132723e */ /* 0x000fe200000010ff */
[----:B------:R-:W-:Y:S01]  /*2d50*/  IMAD R17, R67, 0x2000, R44 ;  /* 0x0000200043117824 */ /* 0x000fe200078e022c */
[----:B------:R-:W-:Y:S02]  /*2d60*/  F2FP.BF16.F32.PACK_AB R49, R15, R14 ;  /* 0x0000000e0f31723e */ /* 0x000fe400000010ff */
[----:B------:R-:W-:Y:S01]  /*2d70*/  FMNMX.NAN R7, |R32|, |R16|, !PT ;  /* 0x4000001020077209 */ /* 0x000fe20007820200 */
[----:B------:R-:W-:Y:S01]  /*2d80*/  IMAD R16, R67, 0x2000, R45 ;  /* 0x0000200043107824 */ /* 0x000fe200078e022d */
[----:B------:R-:W-:-:S02]  /*2d90*/  F2FP.BF16.F32.PACK_AB R58, R9, R8 ;  /* 0x00000008093a723e */ /* 0x000fc400000010ff */
[----:B------:R-:W-:Y:S02]  /*2da0*/  F2FP.BF16.F32.PACK_AB R56, R5, R4 ;  /* 0x000000040538723e */ /* 0x000fe400000010ff */
[----:B------:R-:W-:Y:S02]  /*2db0*/  FMNMX.NAN R14, |R29|, |R13|, !PT ;  /* 0x4000000d1d0e7209 */ /* 0x000fe40007820200 */
[----:B------:R-:W-:Y:S01]  /*2dc0*/  F2FP.BF16.F32.PACK_AB R48, R13, R12 ;  /* 0x0000000c0d30723e */ /* 0x000fe200000010ff */
[----:B------:R-:W-:Y:S01]  /*2dd0*/  IMAD R13, R67, 0x2000, R46 ;  /* 0x00002000430d7824 */ /* 0x000fe200078e022e */
[----:B------:R-:W-:Y:S01]  /*2de0*/  F2FP.BF16.F32.PACK_AB R55, R27, R26 ;  /* 0x0000001a1b37723e */ /* 0x000fe200000010ff */
[----:B------:R1:W-:Y:S01]  /*2df0*/  STS.128 [R17], R56 ;  /* 0x0000003811007388 */ /* 0x0003e20000000c00 */
[----:B------:R-:W-:Y:S02]  /*2e00*/  F2FP.BF16.F32.PACK_AB R53, R23, R22 ;  /* 0x000000161735723e */ /* 0x000fe400000010ff */
[----:B------:R-:W-:Y:S01]  /*2e10*/  FMNMX.NAN R15, |R28|, |R12|, !PT ;  /* 0x4000000c1c0f7209 */ /* 0x000fe20007820200 */
[----:B------:R-:W-:Y:S01]  /*2e20*/  IMAD R12, R67, 0x2000, R47 ;  /* 0x00002000430c7824 */ /* 0x000fe200078e022f */
[----:B------:R-:W-:Y:S01]  /*2e30*/  F2FP.BF16.F32.PACK_AB R54, R25, R24 ;  /* 0x000000181936723e */ /* 0x000fe200000010ff */
[----:B------:R1:W-:Y:S01]  /*2e40*/  STS.128 [R16], R48 ;  /* 0x0000003010007388 */ /* 0x0003e20000000c00 */
[----:B------:R-:W-:-:S02]  /*2e50*/  F2FP.BF16.F32.PACK_AB R52, R21, R20 ;  /* 0x000000141534723e */ /* 0x000fc400000010ff */
[----:B------:R-:W-:Y:S02]  /*2e60*/  F2FP.BF16.F32.PACK_AB R37, R31, R30 ;  /* 0x0000001e1f25723e */ /* 0x000fe400000010ff */
[----:B------:R-:W-:Y:S01]  /*2e70*/  F2FP.BF16.F32.PACK_AB R38, R33, R32 ;  /* 0x000000202126723e */ /* 0x000fe200000010ff */
[----:B------:R1:W-:Y:S01]  /*2e80*/  STS.128 [R13], R52 ;  /* 0x000000340d007388 */ /* 0x0003e20000000c00 */
[----:B------:R-:W-:Y:S02]  /*2e90*/  F2FP.BF16.F32.PACK_AB R36, R29, R28 ;  /* 0x0000001c1d24723e */ /* 0x000fe400000010ff */
[----:B------:R-:W-:Y:S02]  /*2ea0*/  FMNMX3.NAN R6, |R9|, |R25|, R6, !PT ;  /* 0x4000001909067276 */ /* 0x000fe40007820206 */
[----:B------:R-:W-:Y:S01]  /*2eb0*/  FMNMX3.NAN R7, |R8|, |R24|, R7, !PT ;  /* 0x4000001808077276 */ /* 0x000fe20007820207 */
[----:B------:R1:W-:Y:S01]  /*2ec0*/  STS.128 [R12], R36 ;  /* 0x000000240c007388 */ /* 0x0003e20000000c00 */
[----:B------:R-:W-:-:S02]  /*2ed0*/  FMNMX3.NAN R5, |R5|, |R21|, R14, !PT ;  /* 0x4000001505057276 */ /* 0x000fc4000782020e */
[----:B------:R-:W-:Y:S01]  /*2ee0*/  FMNMX3.NAN R4, |R4|, |R20|, R15, !PT ;  /* 0x4000001404047276 */ /* 0x000fe2000782020f */
[----:B------:R2:W-:Y:S06]  /*2ef0*/  MEMBAR.ALL.CTA ;  /* 0x0000000000007992 */ /* 0x0005ec0000008000 */
[----:B--2---:R-:W2:Y:S01]  /*2f00*/  FENCE.VIEW.ASYNC.S ;  /* 0x00000000000073c6 */ /* 0x004ea20000000000 */
[----:B------:R-:W-:Y:S02]  /*2f10*/  FMNMX.NAN R10, R35, R10, !PT ;  /* 0x0000000a230a7209 */ /* 0x000fe40007820000 */
[----:B------:R-:W-:-:S02]  /*2f20*/  FMNMX.NAN R11, R34, R11, !PT ;  /* 0x0000000b220b7209 */ /* 0x000fc40007820000 */
[----:B------:R-:W-:Y:S02]  /*2f30*/  FMNMX3.NAN R5, R5, R6, R10, !PT ;  /* 0x0000000605057276 */ /* 0x000fe4000782000a */
[----:B------:R-:W-:-:S04]  /*2f40*/  FMNMX3.NAN R4, R4, R7, R11, !PT ;  /* 0x0000000704047276 */ /* 0x000fc8000782000b */
[----:B------:R-:W-:-:S04]  /*2f50*/  FMNMX3.NAN R5, R4, R5, RZ, !PT ;  /* 0x0000000504057276 */ /* 0x000fc800078200ff */
[----:B------:R-:W-:Y:S01]  /*2f60*/  FMNMX R68, R68, R5, !PT ;  /* 0x0000000544447209 */ /* 0x000fe20007800000 */
[----:B--2---:R-:W-:Y:S06]  /*2f70*/  BAR.SYNC.DEFER_BLOCKING 0x2, 0x80 ;  /* 0x0082000000007b1d */ /* 0x004fec0000010000 */
[----:B------:R-:W-:Y:S05]  /*2f80*/  @P2 BRA `(.L_x_40) ;  /* 0x0000000000482947 */ /* 0x000fea0003800000 */
[----:B------:R-:W-:Y:S01]  /*2f90*/  IMAD.SHL.U32 R4, R67, 0x1000, RZ ;  /* 0x0000100043047824 */ /* 0x000fe200078e00ff */
[----:B------:R-:W-:Y:S01]  /*2fa0*/  PLOP3.LUT P0, PT, PT, PT, PT, 0x80, 0x8 ;  /* 0x000000000008781c */ /* 0x000fe20003f0f070 */
[----:B------:R-:W-:-:S05]  /*2fb0*/  IMAD.U32 R3, RZ, RZ, UR20 ;  /* 0x00000014ff037e24 */ /* 0x000fca000f8e00ff */
[----:B------:R-:W-:Y:S02]  /*2fc0*/  IADD3 R5, PT, PT, R3, R4, R4 ;  /* 0x0000000403057210 */ /* 0x000fe40007ffe004 */
[----:B------:R-:W-:-:S03]  /*2fd0*/  IADD3 R4, PT, PT, R65, 0x20, RZ ;  /* 0x0000002041047810 */ /* 0x000fc60007ffe0ff */
[----:B------:R-:W-:-:S07]  /*2fe0*/  VIADD R5, R5, 0x400 ;  /* 0x0000040005057836 */ /* 0x000fce0000000000 */
.L_x_41:
        /* <DEDUP_REMOVED lines=9> */
[----:B--2---:R-:W-:Y:S05]  /*3080*/  @P0 BRA.U.ANY `(.L_x_41) ;  /* 0xfffffffd00d80947 */ /* 0x004fea000393ffff */
[----:B------:R0:W-:Y:S01]  /*3090*/  UTMACMDFLUSH ;  /* 0x00000000000079b7 */ /* 0x0001e20000000000 */
[----:B------:R-:W-:-:S04]  /*30a0*/  DEPBAR.LE SB0, 0x4 ;  /* 0x000081000000791a */ /* 0x000fc80000000000 */
.L_x_40:
[----:B------:R-:W-:Y:S01]  /*30b0*/  R2UR UR4, R64 ;  /* 0x00000000400472ca */ /* 0x000fe200000e0000 */
[----:B------:R-:W-:Y:S01]  /*30c0*/  BAR.SYNC.DEFER_BLOCKING 0x2, 0x80 ;  /* 0x0082000000007b1d */ /* 0x000fe20000010000 */
[----:B------:R-:W-:-:S05]  /*30d0*/  VIADD R67, R67, 0x1 ;  /* 0x0000000143437836 */ /* 0x000fca0000000000 */
[----:B------:R-:W-:-:S04]  /*30e0*/  ISETP.NE.AND P0, PT, R67, 0x5, PT ;  /* 0x000000054300780c */ /* 0x000fc80003f05270 */
[----:B------:R-:W-:Y:S02]  /*30f0*/  SEL R67, R67, RZ, P0 ;  /* 0x000000ff43437207 */ /* 0x000fe40000000000 */
[----:B-1----:R-:W1:Y:S02]  /*3100*/  LDTM.x32 R4, tmem[UR4+0x40] ;  /* 0x00004004000479ee */ /* 0x002e6400082c0000 */
        /* <DEDUP_REMOVED lines=56> */
.L_x_43:
        /* <DEDUP_REMOVED lines=12> */
.L_x_42:
[----:B------:R-:W-:Y:S01]  /*3550*/  R2UR UR4, R64 ;  /* 0x00000000400472ca */ /* 0x000fe200000e0000 */
[----:B------:R-:W-:-:S12]  /*3560*/  BAR.SYNC.DEFER_BLOCKING 0x2, 0x80 ;  /* 0x0082000000007b1d */ /* 0x000fd80000010000 */
[----:B-1----:R-:W1:Y:S02]  /*3570*/  LDTM.x32 R4, tmem[UR4+0x60] ;  /* 0x00006004000479ee */ /* 0x002e6400082c0000 */
[-C--:B-1----:R-:W-:Y:S02]  /*3580*/  FMNMX.NAN R37, |R34|, |R18|.reuse, !PT ;  /* 0x4000001222257209 */ /* 0x082fe40007820200 */
[----:B------:R-:W-:Y:S02]  /*3590*/  F2FP.BF16.F32.PACK_AB R51, R19, R18 ;  /* 0x000000121333723e */ /* 0x000fe400000010ff */
[----:B------:R-:W-:Y:S02]  /*35a0*/  FMNMX.NAN R18, |R31|, |R15|, !PT ;  /* 0x4000000f1f127209 */ /* 0x000fe40007820200 */
[----:B------:R-:W-:Y:S02]  /*35b0*/  F2FP.BF16.F32.PACK_AB R39, R35, R34 ;  /* 0x000000222327723e */ /* 0x000fe400000010ff */
[----:B------:R-:W-:-:S02]  /*35c0*/  FMNMX3.NAN R34, |R10|, |R26|, R37, !PT ;  /* 0x4000001a0a227276 */ /* 0x000fc40007820225 */
[----:B------:R-:W-:Y:S02]  /*35d0*/  F2FP.BF16.F32.PACK_AB R59, R11, R10 ;  /* 0x0000000a0b3b723e */ /* 0x000fe400000010ff */
[----:B------:R-:W-:Y:S01]  /*35e0*/  FMNMX3.NAN R10, |R7|, |R23|, R18, !PT ;  /* 0x40000017070a7276 */ /* 0x000fe20007820212 */
[----:B------:R-:W-:Y:S01]  /*35f0*/  VIADD R18, R67, 0x1 ;  /* 0x0000000143127836 */ /* 0x000fe20000000000 */
[----:B------:R-:W-:Y:S02]  /*3600*/  FMNMX.NAN R36, |R35|, |R19|, !PT ;  /* 0x4000001323247209 */ /* 0x000fe40007820200 */
[----:B------:R-:W-:Y:S02]  /*3610*/  FMNMX.NAN R19, |R30|, |R14|, !PT ;  /* 0x4000000e1e137209 */ /* 0x000fe40007820200 */
[----:B------:R-:W-:Y:S02]  /*3620*/  ISETP.NE.AND P0, PT, R18, 0x5, PT ;  /* 0x000000051200780c */ /* 0x000fe40003f05270 */
[----:B------:R-:W-:-:S02]  /*3630*/  FMNMX3.NAN R35, |R11|, |R27|, R36, !PT ;  /* 0x4000001b0b237276 */ /* 0x000fc40007820224 */
[----:B------:R-:W-:Y:S02]  /*3640*/  SEL R18, R18, RZ, P0 ;  /* 0x000000ff12127207 */ /* 0x000fe40000000000 */
[----:B------:R-:W-:Y:S02]  /*3650*/  FMNMX3.NAN R11, |R6|, |R22|, R19, !PT ;  /* 0x40000016060b7276 */ /* 0x000fe40007820213 */
[----:B------:R-:W-:Y:S02]  /*3660*/  F2FP.BF16.F32.PACK_AB R57, R7, R6 ;  /* 0x000000060739723e */ /* 0x000fe400000010ff */
[----:B------:R-:W-:Y:S02]  /*3670*/  FMNMX.NAN R6, |R33|, |R17|, !PT ;  /* 0x4000001121067209 */ /* 0x000fe40007820200 */
[----:B------:R-:W-:Y:S01]  /*3680*/  F2FP.BF16.F32.PACK_AB R50, R17, R16 ;  /* 0x000000101132723e */ /* 0x000fe200000010ff */
[----:B------:R-:W-:Y:S01]  /*3690*/  IMAD R17, R18, 0x2000, R44 ;  /* 0x0000200012117824 */ /* 0x000fe200078e022c */
[----:B------:R-:W-:-:S02]  /*36a0*/  F2FP.BF16.F32.PACK_AB R49, R15, R14 ;  /* 0x0000000e0f31723e */ /* 0x000fc400000010ff */
[----:B------:R-:W-:Y:S01]  /*36b0*/  FMNMX.NAN R7, |R32|, |R16|, !PT ;  /* 0x4000001020077209 */ /* 0x000fe20007820200 */
[C---:B------:R-:W-:Y:S01]  /*36c0*/  IMAD R16, R18.reuse, 0x2000, R45 ;  /* 0x0000200012107824 */ /* 0x040fe200078e022d */
[----:B------:R-:W-:Y:S02]  /*36d0*/  F2FP.BF16.F32.PACK_AB R58, R9, R8 ;  /* 0x00000008093a723e */ /* 0x000fe400000010ff */
[----:B------:R-:W-:Y:S02]  /*36e0*/  F2FP.BF16.F32.PACK_AB R56, R5, R4 ;  /* 0x000000040538723e */ /* 0x000fe400000010ff */
[----:B------:R-:W-:Y:S02]  /*36f0*/  FMNMX.NAN R14, |R29|, |R13|, !PT ;  /* 0x4000000d1d0e7209 */ /* 0x000fe40007820200 */
[----:B------:R-:W-:Y:S01]  /*3700*/  F2FP.BF16.F32.PACK_AB R48, R13, R12 ;  /* 0x0000000c0d30723e */ /* 0x000fe200000010ff */
[----:B------:R-:W-:Y:S01]  /*3710*/  IMAD R13, R18, 0x2000, R46 ;  /* 0x00002000120d7824 */ /* 0x000fe200078e022e */
[----:B------:R-:W-:Y:S01]  /*3720*/  F2FP.BF16.F32.PACK_AB R55, R27, R26 ;  /* 0x0000001a1b37723e */ /* 0x000fe200000010ff */
[----:B------:R1:W-:Y:S01]  /*3730*/  STS.128 [R17], R56 ;  /* 0x0000003811007388 */ /* 0x0003e20000000c00 */
[----:B------:R-:W-:-:S02]  /*3740*/  F2FP.BF16.F32.PACK_AB R53, R23, R22 ;  /* 0x000000161735723e */ /* 0x000fc400000010ff */
[----:B------:R-:W-:Y:S01]  /*3750*/  FMNMX.NAN R15, |R28|, |R12|, !PT ;  /* 0x4000000c1c0f7209 */ /* 0x000fe20007820200 */
[----:B------:R-:W-:Y:S01]  /*3760*/  IMAD R12, R18, 0x2000, R47 ;  /* 0x00002000120c7824 */ /* 0x000fe200078e022f */
[----:B------:R-:W-:Y:S01]  /*3770*/  F2FP.BF16.F32.PACK_AB R54, R25, R24 ;  /* 0x000000181936723e */ /* 0x000fe200000010ff */
[----:B------:R1:W-:Y:S01]  /*3780*/  STS.128 [R16], R48 ;  /* 0x0000003010007388 */ /* 0x0003e20000000c00 */
[----:B------:R-:W-:Y:S02]  /*3790*/  F2FP.BF16.F32.PACK_AB R52, R21, R20 ;  /* 0x000000141534723e */ /* 0x000fe400000010ff */
[----:B------:R-:W-:Y:S02]  /*37a0*/  F2FP.BF16.F32.PACK_AB R37, R31, R30 ;  /* 0x0000001e1f25723e */ /* 0x000fe400000010ff */
[----:B------:R-:W-:Y:S01]  /*37b0*/  F2FP.BF16.F32.PACK_AB R38, R33, R32 ;  /* 0x000000202126723e */ /* 0x000fe200000010ff */
[----:B------:R1:W-:Y:S01]  /*37c0*/  STS.128 [R13], R52 ;  /* 0x000000340d007388 */ /* 0x0003e20000000c00 */
[----:B------:R-:W-:-:S02]  /*37d0*/  F2FP.BF16.F32.PACK_AB R36, R29, R28 ;  /* 0x0000001c1d24723e */ /* 0x000fc400000010ff */
[----:B------:R-:W-:Y:S02]  /*37e0*/  FMNMX3.NAN R6, |R9|, |R25|, R6, !PT ;  /* 0x4000001909067276 */ /* 0x000fe40007820206 */
[----:B------:R-:W-:Y:S01]  /*37f0*/  FMNMX3.NAN R7, |R8|, |R24|, R7, !PT ;  /* 0x4000001808077276 */ /* 0x000fe20007820207 */
[----:B------:R1:W-:Y:S01]  /*3800*/  STS.128 [R12], R36 ;  /* 0x000000240c007388 */ /* 0x0003e20000000c00 */
[----:B------:R-:W-:Y:S02]  /*3810*/  FMNMX3.NAN R5, |R5|, |R21|, R14, !PT ;  /* 0x4000001505057276 */ /* 0x000fe4000782020e */
[----:B------:R-:W-:Y:S01]  /*3820*/  FMNMX3.NAN R4, |R4|, |R20|, R15, !PT ;  /* 0x4000001404047276 */ /* 0x000fe2000782020f */
[----:B------:R2:W-:Y:S06]  /*3830*/  MEMBAR.ALL.CTA ;  /* 0x0000000000007992 */ /* 0x0005ec0000008000 */
[----:B--2---:R-:W2:Y:S01]  /*3840*/  FENCE.VIEW.ASYNC.S ;  /* 0x00000000000073c6 */ /* 0x004ea20000000000 */
[----:B------:R-:W-:-:S02]  /*3850*/  FMNMX.NAN R10, R35, R10, !PT ;  /* 0x0000000a230a7209 */ /* 0x000fc40007820000 */
[----:B------:R-:W-:Y:S02]  /*3860*/  FMNMX.NAN R11, R34, R11, !PT ;  /* 0x0000000b220b7209 */ /* 0x000fe40007820000 */
        /* <DEDUP_REMOVED lines=8> */
[----:B------:R-:W-:Y:S01]  /*38f0*/  IMAD.U32 R3, RZ, RZ, UR18 ;  /* 0x00000012ff037e24 */ /* 0x000fe2000f8e00ff */
[----:B------:R-:W-:-:S04]  /*3900*/  IADD3 R65, PT, PT, R65, 0x60, RZ ;  /* 0x0000006041417810 */ /* 0x000fc80007ffe0ff */
[----:B------:R-:W-:-:S05]  /*3910*/  IADD3 R18, PT, PT, R3, R18, R18 ;  /* 0x0000001203127210 */ /* 0x000fca0007ffe012 */
[----:B------:R-:W-:-:S07]  /*3920*/  VIADD R18, R18, 0x400 ;  /* 0x0000040012127836 */ /* 0x000fce0000000000 */
.L_x_45:
        /* <DEDUP_REMOVED lines=12> */
.L_x_44:
[----:B------:R-:W-:Y:S01]  /*39f0*/  BAR.SYNC.DEFER_BLOCKING 0x2, 0x80 ;  /* 0x0082000000007b1d */ /* 0x000fe20000010000 */
[----:B------:R-:W-:Y:S02]  /*3a00*/  CREDUX.MAX.S32 UR4, R5 ;  /* 0x00000000050472cc */ /* 0x000fe40000000200 */
[----:B------:R-:W-:-:S03]  /*3a10*/  ISETP.NE.AND P0, PT, R41, RZ, PT ;  /* 0x000000ff2900720c */ /* 0x000fc60003f05270 */
[----:B------:R-:W-:Y:S08]  /*3a20*/  BSSY.RECONVERGENT B0, `(.L_x_46) ;  /* 0x000000c000007945 */ /* 0x000ff00003800200 */
[----:B------:R-:W-:-:S05]  /*3a30*/  IMAD.U32 R5, RZ, RZ, UR4 ;  /* 0x00000004ff057e24 */ /* 0x000fca000f8e00ff */
[----:B------:R2:W-:Y:S01]  /*3a40*/  @!P0 STS [R60+0x37400], R5 ;  /* 0x037400053c008388 */ /* 0x0005e20000000800 */
[----:B------:R-:W-:Y:S01]  /*3a50*/  BAR.SYNC.DEFER_BLOCKING 0x2, 0x80 ;  /* 0x0082000000007b1d */ /* 0x000fe20000010000 */
[----:B------:R-:W-:-:S13]  /*3a60*/  LOP3.LUT P0, RZ, R0, R41, RZ, 0xfc, !PT ;  /* 0x0000002900ff7212 */ /* 0x000fda000780fcff */
[----:B------:R-:W-:Y:S05]  /*3a70*/  @P0 BRA `(.L_x_47) ;  /* 0x0000000000180947 */ /* 0x000fea0003800000 */
[----:B------:R-:W-:Y:S01]  /*3a80*/  IMAD.U32 R3, RZ, RZ, UR7 ;  /* 0x00000007ff037e24 */ /* 0x000fe2000f8e00ff */
[----:B------:R-:W3:Y:S04]  /*3a90*/  LDC.64 R8, c[0x0][0x640] ;  /* 0x00019000ff087b82 */ /* 0x000ee80000000a00 */
[----:B--2---:R-:W2:Y:S02]  /*3aa0*/  LDS.128 R4, [R3+0x37400] ;  /* 0x0374000003047984 */ /* 0x004ea40000000c00 */
[----:B--2---:R-:W-:-:S04]  /*3ab0*/  FMNMX3 R4, R4, RZ, R5, !PT ;  /* 0x000000ff04047276 */ /* 0x004fc80007800005 */
[----:B------:R-:W-:-:S05]  /*3ac0*/  FMNMX3 R7, R4, R6, R7, !PT ;  /* 0x0000000604077276 */ /* 0x000fca0007800007 */
[----:B---3--:R3:W-:Y:S02]  /*3ad0*/  REDG.E.MAX.S32.STRONG.GPU desc[UR28][R8.64], R7 ;  /* 0x000000070800798e */ /* 0x0087e4000d12e31c */
.L_x_47:
[----:B------:R-:W-:Y:S05]  /*3ae0*/  BSYNC.RECONVERGENT B0 ;  /* 0x0000000000007941 */ /* 0x000fea0003800200 */
.L_x_46:
[----:B------:R-:W-:Y:S01]  /*3af0*/  VIADD R62, R62, UR24 ;  /* 0x000000183e3e7c36 */ /* 0x000fe20008000000 */
[----:B------:R-:W-:Y:S02]  /*3b00*/  ELECT P0, URZ, PT ;  /* 0x0000000000ff782f */ /* 0x000fe40003800000 */
[----:B------:R-:W-:Y:S01]  /*3b10*/  IADD3 R40, PT, PT, R40, 0x1, RZ ;  /* 0x0000000128287810 */ /* 0x000fe20007ffe0ff */
[----:B--2---:R-:W-:Y:S01]  /*3b20*/  IMAD.HI.U32 R5, R62, UR17, RZ ;  /* 0x000000113e057c27 */ /* 0x004fe2000f8e00ff */
[----:B------:R-:W-:Y:S02]  /*3b30*/  IADD3 R43, PT, PT, R43, 0x1, RZ ;  /* 0x000000012b2b7810 */ /* 0x000fe40007ffe0ff */
[----:B------:R-:W-:Y:S01]  /*3b40*/  ISETP.NE.AND P1, PT, R40, 0x2, PT ;  /* 0x000000022800780c */ /* 0x000fe20003f25270 */
[----:B------:R-:W-:-:S03]  /*3b50*/  IMAD.IADD R4, R62, 0x1, -R5 ;  /* 0x000000013e047824 */ /* 0x000fc600078e0a05 */
[----:B---3--:R-:W-:Y:S02]  /*3b60*/  SEL R7, RZ, 0x1, P1 ;  /* 0x00000001ff077807 */ /* 0x008fe40000800000 */
[----:B------:R-:W-:Y:S02]  /*3b70*/  SHF.R.U32.HI R4, RZ, UR77, R4 ;  /* 0x0000004dff047c19 */ /* 0x000fe40008011604 */
[----:B------:R-:W-:Y:S02]  /*3b80*/  LOP3.LUT R42, R42, R7, RZ, 0x3c, !PT ;  /* 0x000000072a2a7212 */ /* 0x000fe400078e3cff */
[----:B------:R-:W-:Y:S02]  /*3b90*/  IADD3 R5, PT, PT, R5, R4, RZ ;  /* 0x0000000405057210 */ /* 0x000fe40007ffe0ff */
[----:B------:R-:W-:Y:S02]  /*3ba0*/  SEL R40, R40, RZ, P1 ;  /* 0x000000ff28287207 */ /* 0x000fe40000800000 */
[----:B------:R-:W-:-:S05]  /*3bb0*/  SHF.R.U32.HI R5, RZ, UR76, R5 ;  /* 0x0000004cff057c19 */ /* 0x000fca0008011605 */
[----:B------:R-:W-:-:S04]  /*3bc0*/  IMAD.MOV R5, RZ, RZ, -R5 ;  /* 0x000000ffff057224 */ /* 0x000fc800078e0a05 */
[----:B------:R-:W-:-:S04]  /*3bd0*/  IMAD R66, R5, UR16, R62 ;  /* 0x0000001005427c24 */ /* 0x000fc8000f8e023e */
[----:B------:R-:W-:-:S04]  /*3be0*/  IMAD.HI.U32 R5, R66, UR30, RZ ;  /* 0x0000001e42057c27 */ /* 0x000fc8000f8e00ff */
[----:B------:R-:W-:-:S05]  /*3bf0*/  IMAD.IADD R4, R66, 0x1, -R5 ;  /* 0x0000000142047824 */ /* 0x000fca00078e0a05 */
[----:B------:R-:W-:-:S04]  /*3c00*/  SHF.R.U32.HI R4, RZ, UR75, R4 ;  /* 0x0000004bff047c19 */ /* 0x000fc80008011604 */
[----:B------:R-:W-:Y:S01]  /*3c10*/  IADD3 R4, PT, PT, R5, R4, RZ ;  /* 0x0000000405047210 */ /* 0x000fe20007ffe0ff */
[----:B------:R-:W-:-:S03]  /*3c20*/  @P0 IMAD.MOV.U32 R5, RZ, RZ, 0x1 ;  /* 0x00000001ff050424 */ /* 0x000fc600078e00ff */
[----:B------:R-:W-:Y:S01]  /*3c30*/  SHF.R.U32.HI R65, RZ, UR72, R4 ;  /* 0x00000048ff417c19 */ /* 0x000fe20008011604 */
[----:B------:R2:W-:Y:S01]  /*3c40*/  @P0 SYNCS.ARRIVE.TRANS64.ART0 RZ, [R2+URZ+0x60], R5 ;  /* 0x0000600502ff09a7 */ /* 0x0005e200085000ff */
[----:B------:R-:W-:-:S03]  /*3c50*/  ISETP.GE.AND P0, PT, R62, 0x200, PT ;  /* 0x000002003e00780c */ /* 0x000fc60003f06270 */
[----:B------:R-:W-:-:S04]  /*3c60*/  IMAD.HI.U32 R6, R65, UR23, RZ ;  /* 0x0000001741067c27 */ /* 0x000fc8000f8e00ff */
[----:B------:R-:W-:-:S05]  /*3c70*/  IMAD.IADD R4, R65, 0x1, -R6 ;  /* 0x0000000141047824 */ /* 0x000fca00078e0a06 */
[----:B------:R-:W-:-:S05]  /*3c80*/  SHF.R.U32.HI R4, RZ, UR74, R4 ;  /* 0x0000004aff047c19 */ /* 0x000fca0008011604 */
[----:B--2---:R-:W-:Y:S01]  /*3c90*/  IMAD.IADD R2, R6, 0x1, R4 ;  /* 0x0000000106027824 */ /* 0x004fe200078e0204 */
[----:B------:R-:W-:-:S04]  /*3ca0*/  IADD3 R5, PT, PT, -R65, RZ, RZ ;  /* 0x000000ff41057210 */ /* 0x000fc80007ffe1ff */
[----:B------:R-:W-:Y:S01]  /*3cb0*/  SHF.R.U32.HI R2, RZ, UR73, R2 ;  /* 0x00000049ff027c19 */ /* 0x000fe20008011602 */
[----:B------:R-:W-:-:S04]  /*3cc0*/  IMAD R66, R5, UR27, R66 ;  /* 0x0000001b05427c24 */ /* 0x000fc8000f8e0242 */
[----:B------:R-:W-:-:S04]  /*3cd0*/  IMAD.MOV R2, RZ, RZ, -R2 ;  /* 0x000000ffff027224 */ /* 0x000fc800078e0a02 */
[----:B------:R-:W-:Y:S01]  /*3ce0*/  IMAD R65, R2, UR22, R65 ;  /* 0x0000001602417c24 */ /* 0x000fe2000f8e0241 */
[----:B------:R-:W-:Y:S06]  /*3cf0*/  @!P0 BRA `(.L_x_48) ;  /* 0xffffffe800748947 */ /* 0x000fec000383ffff */
[----:B------:R-:W-:Y:S05]  /*3d00*/  BSYNC B1 ;  /* 0x0000000000017941 */ /* 0x000fea0003800000 */
.L_x_35:
[----:B------:R-:W-:Y:S01]  /*3d10*/  BAR.SYNC.DEFER_BLOCKING 0x2, 0x80 ;  /* 0x0082000000007b1d */ /* 0x000fe20000010000 */
[----:B-1-3--:R-:W-:Y:S01]  /*3d20*/  LOP3.LUT R4, R63, 0xffff, RZ, 0xc0, !PT ;  /* 0x0000ffff3f047812 */ /* 0x00afe200078ec0ff */
[----:B--2---:R-:W-:Y:S02]  /*3d30*/  IMAD.MOV.U32 R3, RZ, RZ, 0xffff ;  /* 0x0000ffffff037424 */ /* 0x004fe400078e00ff */
[----:B------:R-:W-:Y:S01]  /*3d40*/  IMAD.MOV.U32 R2, RZ, RZ, 0x1 ;  /* 0x00000001ff027424 */ /* 0x000fe200078e00ff */
[----:B------:R-:W-:-:S03]  /*3d50*/  SHF.R.U32.HI R4, RZ, 0x5, R4 ;  /* 0x00000005ff047819 */ /* 0x000fc60000011604 */
[----:B------:R-:W1:Y:S01]  /*3d60*/  S2UR UR5, SR_CgaCtaId ;  /* 0x00000000000579c3 */ /* 0x000e620000008800 */
[----:B------:R-:W-:Y:S01]  /*3d70*/  SHF.L.U32 R3, R3, R4, RZ ;  /* 0x0000000403037219 */ /* 0x000fe200000006ff */
[----:B------:R-:W-:-:S05]  /*3d80*/  VIADD R5, R4, 0x10 ;  /* 0x0000001004057836 */ /* 0x000fca0000000000 */
[----:B------:R-:W-:-:S04]  /*3d90*/  SHF.L.U32 R2, R2, R5, RZ ;  /* 0x0000000502027219 */ /* 0x000fc800000006ff */
[----:B------:R-:W-:-:S04]  /*3da0*/  LOP3.LUT R5, R2, R3, RZ, 0xfc, !PT ;  /* 0x0000000302057212 */ /* 0x000fc800078efcff */
[----:B------:R-:W-:Y:S01]  /*3db0*/  LOP3.LUT R3, R5, 0xffff, RZ, 0xc0, !PT ;  /* 0x0000ffff05037812 */ /* 0x000fe200078ec0ff */
[----:B------:R-:W-:Y:S01]  /*3dc0*/  NOP ;  /* 0x0000000000007918 */ /* 0x000fe20000000000 */
[----:B------:R-:W-:Y:S02]  /*3dd0*/  UMOV UR4, 0x50 ;  /* 0x0000005000047882 */ /* 0x000fe40000000000 */
[----:B-1----:R-:W-:-:S09]  /*3de0*/  ULEA UR4, UR5, UR4, 0x18 ;  /* 0x0000000405047291 */ /* 0x002fd2000f8ec0ff */
[----:B------:R-:W1:Y:S02]  /*3df0*/  LDS R0, [UR4] ;  /* 0x00000004ff007984 */ /* 0x000e640008000800 */
[----:B-1----:R-:W-:-:S04]  /*3e00*/  LOP3.LUT R2, R5, 0xffff, R0, 0x80, !PT ;  /* 0x0000ffff05027812 */ /* 0x002fc800078e8000 */
[----:B------:R-:W-:-:S13]  /*3e10*/  ISETP.NE.AND P0, PT, R2, R3, PT ;  /* 0x000000030200720c */ /* 0x000fda0003f05270 */
[----:B------:R-:W-:Y:S05]  /*3e20*/  @P0 BRA `(.L_x_49) ;  /* 0x0000000000500947 */ /* 0x000fea0003800000 */
[----:B------:R-:W-:Y:S02]  /*3e30*/  SHF.R.U32.HI R0, RZ, 0x10, R0 ;  /* 0x00000010ff007819 */ /* 0x000fe40000011600 */
[----:B------:R-:W-:-:S04]  /*3e40*/  SHF.R.U32.HI R3, RZ, 0x10, R5 ;  /* 0x00000010ff037819 */ /* 0x000fc80000011605 */
[----:B------:R-:W-:-:S04]  /*3e50*/  LOP3.LUT R0, R0, R3, RZ, 0xc0, !PT ;  /* 0x0000000300007212 */ /* 0x000fc800078ec0ff */
[----:B------:R-:W-:-:S13]  /*3e60*/  ISETP.NE.AND P0, PT, R0, R3, PT ;  /* 0x000000030000720c */ /* 0x000fda0003f05270 */
[----:B------:R-:W-:Y:S05]  /*3e70*/  @P0 BRA `(.L_x_50) ;  /* 0x0000000000300947 */ /* 0x000fea0003800000 */
[----:B------:R-:W-:Y:S01]  /*3e80*/  R2UR UR5, R5 ;  /* 0x00000000050572ca */ /* 0x000fe200000e0000 */
[----:B------:R-:W1:Y:S01]  /*3e90*/  S2R R2, SR_LANEID ;  /* 0x0000000000027919 */ /* 0x000e620000000000 */
[----:B------:R-:W-:Y:S02]  /*3ea0*/  VOTEU.ANY UR6, UPT, PT ;  /* 0x0000000000067886 */ /* 0x000fe400038e0100 */
[----:B------:R-:W-:-:S09]  /*3eb0*/  UFLO.U32 UR6, UR6 ;  /* 0x00000006000672bd */ /* 0x000fd200080e0000 */
[----:B------:R-:W-:-:S06]  /*3ec0*/  ULOP3.LUT UR5, URZ, UR5, URZ, 0x33, !UPT ;  /* 0x00000005ff057292 */ /* 0x000fcc000f8e33ff */
[----:B------:R-:W-:-:S04]  /*3ed0*/  IMAD.U32 R0, RZ, RZ, UR5 ;  /* 0x00000005ff007e24 */ /* 0x000fc8000f8e00ff */
[----:B------:R-:W2:Y:S02]  /*3ee0*/  REDUX UR26, R0 ;  /* 0x00000000001a73c4 */ /* 0x000ea40000000000 */
[----:B------:R3:W-:Y:S01]  /*3ef0*/  UTCATOMSWS.AND URZ, UR5 ;  /* 0x0000000500ff79e3 */ /* 0x0007e20008000000 */
[----:B-1----:R-:W-:Y:S01]  /*3f00*/  ISETP.EQ.U32.AND P0, PT, R2, UR6, PT ;  /* 0x0000000602007c0c */ /* 0x002fe2000bf02070 */
[----:B--2---:R-:W-:-:S12]  /*3f10*/  IMAD.U32 R2, RZ, RZ, UR26 ;  /* 0x0000001aff027e24 */ /* 0x004fd8000f8e00ff */
[----:B------:R3:W-:Y:S01]  /*3f20*/  @P0 ATOMS.AND RZ, [UR4], R2 ;  /* 0x00000002ffff098c */ /* 0x0007e2000a800004 */
[----:B------:R-:W-:Y:S05]  /*3f30*/  BRA `(.L_x_51) ;  /* 0x0000000000147947 */ /* 0x000fea0003800000 */
.L_x_50:
[----:B------:R-:W-:Y:S02]  /*3f40*/  MOV R2, 0x3f60 ;  /* 0x00003f6000027802 */ /* 0x000fe40000000f00 */
[----:B------:R-:W-:Y:S05]  /*3f50*/  CALL.REL.NOINC `($__internal_0_$__cuda_sm10x_tcgen05_guardrail_trap_col_being_dealloced_not_returned_by_alloc) ;  /* 0x0000000000c87944 */ /* 0x000fea0003c00000 */
[----:B------:R-:W-:Y:S05]  /*3f60*/  BRA `(.L_x_51) ;  /* 0x0000000000087947 */ /* 0x000fea0003800000 */
.L_x_49:
[----:B------:R-:W-:Y:S02]  /*3f70*/  MOV R2, 0x3f90 ;  /* 0x00003f9000027802 */ /* 0x000fe40000000f00 */
[----:B------:R-:W-:Y:S05]  /*3f80*/  CALL.REL.NOINC `($__internal_2_$__cuda_sm10x_tcgen05_guardrail_trap_unallocated_columns_being_dealloced) ;  /* 0x0000000000d47944 */ /* 0x000fea0003c00000 */
.L_x_51:
[----:B------:R-:W-:Y:S01]  /*3f90*/  NOP ;  /* 0x0000000000007918 */ /* 0x000fe20000000000 */
[----:B------:R-:W-:-:S04]  /*3fa0*/  DEPBAR.LE SB0, 0x0 ;  /* 0x000080000000791a */ /* 0x000fc80000000000 */
[----:B---3--:R-:W-:Y:S05]  /*3fb0*/  EXIT ;  /* 0x000000000000794d */ /* 0x008fea0003800000 */
.L_x_18:
[----:B------:R-:W-:Y:S02]  /*3fc0*/  MOV R4, UR8 ;  /* 0x0000000800047c02 */ /* 0x000fe40008000f00 */
[----:B------:R-:W-:Y:S02]  /*3fd0*/  MOV R5, UR8 ;  /* 0x0000000800057c02 */ /* 0x000fe40008000f00 */
[----:B------:R-:W-:-:S07]  /*3fe0*/  MOV R2, UR25 ;  /* 0x0000001900027c02 */ /* 0x000fce0008000f00 */
.L_x_52:
[----:B-1----:R1:W2:Y:S02]  /*3ff0*/  SYNCS.PHASECHK.TRANS64.TRYWAIT P0, [R2+URZ+0x28], R5 ;  /* 0x00002805020075a7 */ /* 0x0022a400080011ff */
[----:B--2---:R-:W-:Y:S05]  /*4000*/  @!P0 NANOSLEEP.SYNCS 0x989680 ;  /* 0x009896800000895d */ /* 0x004fea0003900000 */
[----:B------:R-:W2:Y:S02]  /*4010*/  @!P0 SYNCS.PHASECHK.TRANS64 P0, [R2+URZ+0x28], R5 ;  /* 0x00002805020085a7 */ /* 0x000ea400080010ff */
[----:B--2---:R-:W-:Y:S05]  /*4020*/  @!P0 BRA `(.L_x_52) ;  /* 0xfffffffc00f08947 */ /* 0x004fea000383ffff */
[----:B------:R-:W-:Y:S05]  /*4030*/  BRA `(.L_x_17) ;  /* 0xffffffcc001c7947 */ /* 0x000fea000383ffff */
.L_x_21:
[----:B------:R-:W-:Y:S02]  /*4040*/  MOV R4, UR5 ;  /* 0x0000000500047c02 */ /* 0x000fe40008000f00 */
[----:B------:R-:W-:Y:S02]  /*4050*/  MOV R5, UR5 ;  /* 0x0000000500057c02 */ /* 0x000fe40008000f00 */
[----:B------:R-:W-:-:S07]  /*4060*/  MOV R2, UR4 ;  /* 0x0000000400027c02 */ /* 0x000fce0008000f00 */
.L_x_53:
[----:B-1----:R1:W5:Y:S02]  /*4070*/  SYNCS.PHASECHK.TRANS64.TRYWAIT P0, [R2+URZ+0x28], R5 ;  /* 0x00002805020075a7 */ /* 0x00236400080011ff */
[----:B-----5:R-:W-:Y:S05]  /*4080*/  @!P0 NANOSLEEP.SYNCS 0x989680 ;  /* 0x009896800000895d */ /* 0x020fea0003900000 */
[----:B------:R-:W5:Y:S02]  /*4090*/  @!P0 SYNCS.PHASECHK.TRANS64 P0, [R2+URZ+0x28], R5 ;  /* 0x00002805020085a7 */ /* 0x000f6400080010ff */
[----:B-----5:R-:W-:Y:S05]  /*40a0*/  @!P0 BRA `(.L_x_53) ;  /* 0xfffffffc00f08947 */ /* 0x020fea000383ffff */
[----:B------:R-:W-:Y:S05]  /*40b0*/  BRA `(.L_x_54) ;  /* 0xffffffd0002c7947 */ /* 0x000fea000383ffff */
.L_x_24:
[----:B------:R-:W-:Y:S02]  /*40c0*/  MOV R2, UR68 ;  /* 0x0000004400027c02 */ /* 0x000fe40008000f00 */
[-C--:B------:R-:W-:Y:S02]  /*40d0*/  MOV R8, R3.reuse ;  /* 0x0000000300087202 */ /* 0x080fe40000000f00 */
[----:B------:R-:W-:-:S07]  /*40e0*/  MOV R9, R3 ;  /* 0x0000000300097202 */ /* 0x000fce0000000f00 */
.L_x_55:
[----:B-1----:R1:W4:Y:S02]  /*40f0*/  SYNCS.PHASECHK.TRANS64.TRYWAIT P0, [R2+URZ+0x60], R9 ;  /* 0x00006009020075a7 */ /* 0x00232400080011ff */
[----:B----4-:R-:W-:Y:S05]  /*4100*/  @!P0 NANOSLEEP.SYNCS 0x989680 ;  /* 0x009896800000895d */ /* 0x010fea0003900000 */
[----:B------:R-:W4:Y:S02]  /*4110*/  @!P0 SYNCS.PHASECHK.TRANS64 P0, [R2+URZ+0x60], R9 ;  /* 0x00006009020085a7 */ /* 0x000f2400080010ff */
[----:B----4-:R-:W-:Y:S05]  /*4120*/  @!P0 BRA `(.L_x_55) ;  /* 0xfffffffc00f08947 */ /* 0x010fea000383ffff */
[----:B------:R-:W-:Y:S05]  /*4130*/  BRA `(.L_x_56) ;  /* 0xffffffd4008c7947 */ /* 0x000fea000383ffff */
.L_x_26:
[----:B------:R-:W-:Y:S02]  /*4140*/  MOV R8, UR38 ;  /* 0x0000002600087c02 */ /* 0x000fe40008000f00 */
[----:B------:R-:W-:Y:S02]  /*4150*/  MOV R9, UR38 ;  /* 0x0000002600097c02 */ /* 0x000fe40008000f00 */
[----:B------:R-:W-:Y:S07]  /*4160*/  MOV R2, UR34 ;  /* 0x0000002200027c02 */ /* 0x000fee0008000f00 */
.L_x_57:
[----:B-1----:R1:W4:Y:S02]  /*4170*/  SYNCS.PHASECHK.TRANS64.TRYWAIT P1, [R2+URZ], R9 ;  /* 0x00000009020075a7 */ /* 0x00232400080211ff */
[----:B----4-:R-:W-:Y:S05]  /*4180*/  @!P1 NANOSLEEP.SYNCS 0x989680 ;  /* 0x009896800000995d */ /* 0x010fea0003900000 */
[----:B------:R-:W4:Y:S02]  /*4190*/  @!P1 SYNCS.PHASECHK.TRANS64 P1, [R2+URZ], R9 ;  /* 0x00000009020095a7 */ /* 0x000f2400080210ff */
[----:B----4-:R-:W-:Y:S05]  /*41a0*/  @!P1 BRA `(.L_x_57) ;  /* 0xfffffffc00f09947 */ /* 0x010fea000383ffff */
[----:B------:R-:W-:Y:S05]  /*41b0*/  BRA `(.L_x_25) ;  /* 0xffffffd800207947 */ /* 0x000fea000383ffff */
.L_x_29:
[----:B------:R-:W-:-:S07]  /*41c0*/  MOV R5, R4 ;  /* 0x0000000400057202 */ /* 0x000fce0000000f00 */
.L_x_58:
[----:B-1----:R1:W5:Y:S02]  /*41d0*/  SYNCS.PHASECHK.TRANS64.TRYWAIT P0, [R2+URZ+0x60], R5 ;  /* 0x00006005020075a7 */ /* 0x00236400080011ff */
[----:B-----5:R-:W-:Y:S05]  /*41e0*/  @!P0 NANOSLEEP.SYNCS 0x989680 ;  /* 0x009896800000895d */ /* 0x020fea0003900000 */
[----:B------:R-:W5:Y:S02]  /*41f0*/  @!P0 SYNCS.PHASECHK.TRANS64 P0, [R2+URZ+0x60], R5 ;  /* 0x00006005020085a7 */ /* 0x000f6400080010ff */
[----:B-----5:R-:W-:Y:S05]  /*4200*/  @!P0 BRA `(.L_x_58) ;  /* 0xfffffffc00f08947 */ /* 0x020fea000383ffff */
[----:B------:R-:W-:Y:S05]  /*4210*/  BRA `(.L_x_22) ;  /* 0xffffffd800d87947 */ /* 0x000fea000383ffff */
.L_x_37:
[----:B------:R-:W-:-:S07]  /*4220*/  MOV R4, R5 ;  /* 0x0000000500047202 */ /* 0x000fce0000000f00 */
.L_x_59:
[----:B-1----:R1:W2:Y:S02]  /*4230*/  SYNCS.PHASECHK.TRANS64.TRYWAIT P0, [R2+URZ+0x50], R5 ;  /* 0x00005005020075a7 */ /* 0x0022a400080011ff */
[----:B--2---:R-:W-:Y:S05]  /*4240*/  @!P0 NANOSLEEP.SYNCS 0x989680 ;  /* 0x009896800000895d */ /* 0x004fea0003900000 */
[----:B------:R-:W2:Y:S02]  /*4250*/  @!P0 SYNCS.PHASECHK.TRANS64 P0, [R2+URZ+0x50], R5 ;  /* 0x00005005020085a7 */ /* 0x000ea400080010ff */
[----:B--2---:R-:W-:Y:S05]  /*4260*/  @!P0 BRA `(.L_x_59) ;  /* 0xfffffffc00f08947 */ /* 0x004fea000383ffff */
[----:B------:R-:W-:Y:S05]  /*4270*/  BRA `(.L_x_60) ;  /* 0xffffffe4002c7947 */ /* 0x000fea000383ffff */
        .weak           $__internal_0_$__cuda_sm10x_tcgen05_guardrail_trap_col_being_dealloced_not_returned_by_alloc
        .type           $__internal_0_$__cuda_sm10x_tcgen05_guardrail_trap_col_being_dealloced_not_returned_by_alloc,@function
        .size           $__internal_0_$__cuda_sm10x_tcgen05_guardrail_trap_col_being_dealloced_not_returned_by_alloc,($__internal_1_$__cuda_sm10x_tcgen05_guardrail_trap_phase_invalid_during_alloc - $__internal_0_$__cuda_sm10x_tcgen05_guardrail_trap_col_being_dealloced_not_returned_by_alloc)
$__internal_0_$__cuda_sm10x_tcgen05_guardrail_trap_col_being_dealloced_not_returned_by_alloc:
[----:B------:R-:W-:Y:S05]  /*4280*/  BPT.TRAP 0x1 ;  /* 0x000000040000795c */ /* 0x000fea0000300000 */
[----:B------:R-:W-:-:S04]  /*4290*/  HFMA2 R3, -RZ, RZ, 0, 0 ;  /* 0x00000000ff037431 */ /* 0x000fc800000001ff */
[----:B------:R-:W-:Y:S05]  /*42a0*/  RET.REL.NODEC R2 `(kernel_cutlass_kernel_cudnngemm_amaxdense_blockscaled_gemm_persistent_amaxSm100BlockScaledPersistentDenseGemmKernel_object_at__TiledMMA_ThrLayoutVMNK11110000_PermutationMNK____MMAAtom_Thr_0) ;  /* 0xffffffbc02547950 */ /* 0x000fea0003c3ffff */
        .weak           $__internal_1_$__cuda_sm10x_tcgen05_guardrail_trap_phase_invalid_during_alloc
        .type           $__internal_1_$__cuda_sm10x_tcgen05_guardrail_trap_phase_invalid_during_alloc,@function
        .size           $__internal_1_$__cuda_sm10x_tcgen05_guardrail_trap_phase_invalid_during_alloc,($__internal_2_$__cuda_sm10x_tcgen05_guardrail_trap_unallocated_columns_being_dealloced - $__internal_1_$__cuda_sm10x_tcgen05_guardrail_trap_phase_invalid_during_alloc)
$__internal_1_$__cuda_sm10x_tcgen05_guardrail_trap_phase_invalid_during_alloc:
[----:B------:R-:W-:Y:S05]  /*42b0*/  BPT.TRAP 0x1 ;  /* 0x000000040000795c */ /* 0x000fea0000300000 */
[----:B------:R-:W-:-:S04]  /*42c0*/  MOV R3, 0x0 ;  /* 0x0000000000037802 */ /* 0x000fc80000000f00 */
[----:B------:R-:W-:Y:S05]  /*42d0*/  RET.REL.NODEC R2 `(kernel_cutlass_kernel_cudnngemm_amaxdense_blockscaled_gemm_persistent_amaxSm100BlockScaledPersistentDenseGemmKernel_object_at__TiledMMA_ThrLayoutVMNK11110000_PermutationMNK____MMAAtom_Thr_0) ;  /* 0xffffffbc02487950 */ /* 0x000fea0003c3ffff */
        .weak           $__internal_2_$__cuda_sm10x_tcgen05_guardrail_trap_unallocated_columns_being_dealloced
        .type           $__internal_2_$__cuda_sm10x_tcgen05_guardrail_trap_unallocated_columns_being_dealloced,@function
        .size           $__internal_2_$__cuda_sm10x_tcgen05_guardrail_trap_unallocated_columns_being_dealloced,(.L_x_64 - $__internal_2_$__cuda_sm10x_tcgen05_guardrail_trap_unallocated_columns_being_dealloced)
$__internal_2_$__cuda_sm10x_tcgen05_guardrail_trap_unallocated_columns_being_dealloced:
[----:B------:R-:W-:Y:S05]  /*42e0*/  BPT.TRAP 0x1 ;  /* 0x000000040000795c */ /* 0x000fea0000300000 */
[----:B------:R-:W-:-:S04]  /*42f0*/  HFMA2 R3, -RZ, RZ, 0, 0 ;  /* 0x00000000ff037431 */ /* 0x000fc800000001ff */
[----:B------:R-:W-:Y:S05]  /*4300*/  RET.REL.NODEC R2 `(kernel_cutlass_kernel_cudnngemm_amaxdense_blockscaled_gemm_persistent_amaxSm100BlockScaledPersistentDenseGemmKernel_object_at__TiledMMA_ThrLayoutVMNK11110000_PermutationMNK____MMAAtom_Thr_0) ;  /* 0xffffffbc023c7950 */ /* 0x000fea0003c3ffff */
.L_x_61:
[----:B------:R-:W-:-:S00]  /*4310*/  BRA `(.L_x_61) ;  /* 0xfffffffc00fc7947 */ /* 0x000fc0000383ffff */
[----:B------:R-:W-:-:S00]  /*4320*/  NOP ;  /* 0x0000000000007918 */ /* 0x000fc00000000000 */
        /* <DEDUP_REMOVED lines=13> */
.L_x_64:


//--------------------- .nv.shared.kernel_cutlass_kernel_cudnngemm_amaxdense_blockscaled_gemm_persistent_amaxSm100BlockScaledPersistentDenseGemmKernel_object_at__TiledMMA_ThrLayoutVMNK11110000_PermutationMNK____MMAAtom_Thr_0 --------------------------
	.section	.nv.shared.kernel_cutlass_kernel_cudnngemm_amaxdense_blockscaled_gemm_persistent_amaxSm100BlockScaledPersistentDenseGemmKernel_object_at__TiledMMA_ThrLayoutVMNK11110000_PermutationMNK____MMAAtom_Thr_0,"aw",@nobits
	.sectionflags	@""
	.align	1024
	.zero		1024


//--------------------- .nv.shared.reserved.0     --------------------------
	.section	.nv.shared.reserved.0,"aw",@nobits
	.align	8
	.weak		__nv_reservedSMEM_offset_0_alias
	.size		__nv_reservedSMEM_offset_0_alias, 0, 64
	.other		__nv_reservedSMEM_offset_0_alias,@"STO_CUDA_RESERVED_SHARED STV_DEFAULT"
__nv_reservedSMEM_offset_0_alias:
	.zero		0
.nv.shared.reserved.0:
	.zero		64
	.weak		__nv_reservedSMEM_allocation_phase
	.type		__nv_reservedSMEM_allocation_phase,@object
	.size		__nv_reservedSMEM_allocation_phase,(.L_0 - __nv_reservedSMEM_allocation_phase)
__nv_reservedSMEM_allocation_phase:
	.zero		1
.L_0:
	.zero		7
	.weak		__nv_reservedSMEM_devtool_atexit_pc
	.type		__nv_reservedSMEM_devtool_atexit_pc,@object
	.size		__nv_reservedSMEM_devtool_atexit_pc,(__nv_reservedSMEM_allocation_mask - __nv_reservedSMEM_devtool_atexit_pc)
__nv_reservedSMEM_devtool_atexit_pc:
	.zero		8
	.weak		__nv_reservedSMEM_allocation_mask
	.type		__nv_reservedSMEM_allocation_mask,@object
	.size		__nv_reservedSMEM_allocation_mask,(.L_2 - __nv_reservedSMEM_allocation_mask)
__nv_reservedSMEM_allocation_mask:
	.zero		4
.L_2:


//--------------------- .nv.constant0.kernel_cutlass_kernel_cudnngemm_amaxdense_blockscaled_gemm_persistent_amaxSm100BlockScaledPersistentDenseGemmKernel_object_at__TiledMMA_ThrLayoutVMNK11110000_PermutationMNK____MMAAtom_Thr_0 --------------------------
	.section	.nv.constant0.kernel_cutlass_kernel_cudnngemm_amaxdense_blockscaled_gemm_persistent_amaxSm100BlockScaledPersistentDenseGemmKernel_object_at__TiledMMA_ThrLayoutVMNK11110000_PermutationMNK____MMAAtom_Thr_0,"a",@progbits
	.sectionflags	@""
	.align	4
.nv.constant0.kernel_cutlass_kernel_cudnngemm_amaxdense_blockscaled_gemm_persistent_amaxSm100BlockScaledPersistentDenseGemmKernel_object_at__TiledMMA_ThrLayoutVMNK11110000_PermutationMNK____MMAAtom_Thr_0:
	.zero		1644


//--------------------- SYMBOLS --------------------------

	.type		.nv.reservedSmem.offset0,@object
	.size		.nv.reservedSmem.offset0,0x4
	.type		.nv.reservedSmem.cap,@object
	.size		.nv.reservedSmem.cap,0x4
